//
// Generated by NVIDIA NVVM Compiler
//
// Compiler Build ID: CL-36424714
// Cuda compilation tools, release 13.0, V13.0.88
// Based on NVVM 20.0.0
//

.version 9.0
.target sm_100
.address_size 64

	// .globl	_Z10max_kernelPfS_i
// _ZZ10max_kernelPfS_iE11shared_data has been demoted
// _ZZ14exp_sum_kernelPfS_S_iE11shared_data has been demoted

.visible .entry _Z10max_kernelPfS_i(
	.param .u64 .ptr .align 1 _Z10max_kernelPfS_i_param_0,
	.param .u64 .ptr .align 1 _Z10max_kernelPfS_i_param_1,
	.param .u32 _Z10max_kernelPfS_i_param_2
)
{
	.reg .pred 	%p<15>;
	.reg .b32 	%r<27>;
	.reg .b32 	%f<46>;
	.reg .b64 	%rd<23>;
	// demoted variable
	.shared .align 4 .b8 _ZZ10max_kernelPfS_iE11shared_data[128];
	ld.param.u64 	%rd3, [_Z10max_kernelPfS_i_param_0];
	ld.param.u64 	%rd2, [_Z10max_kernelPfS_i_param_1];
	ld.param.u32 	%r6, [_Z10max_kernelPfS_i_param_2];
	cvta.to.global.u64 	%rd1, %rd3;
	mov.u32 	%r1, %ctaid.y;
	mov.u32 	%r7, %ctaid.x;
	shl.b32 	%r8, %r7, 8;
	mov.u32 	%r2, %tid.x;
	add.s32 	%r3, %r8, %r2;
	setp.ge.u32 	%p1, %r3, %r6;
	mov.f32 	%f40, 0fFF800000;
	@%p1 bra 	$L__BB0_15;
	mad.lo.s32 	%r4, %r6, %r1, %r3;
	mul.wide.u32 	%rd4, %r4, 4;
	add.s64 	%rd5, %rd1, %rd4;
	ld.global.f32 	%f40, [%rd5];
	add.s32 	%r9, %r3, 32;
	setp.ge.u32 	%p2, %r9, %r6;
	@%p2 bra 	$L__BB0_3;
	add.s32 	%r10, %r4, 32;
	mul.wide.u32 	%rd6, %r10, 4;
	add.s64 	%rd7, %rd1, %rd6;
	ld.global.f32 	%f17, [%rd7];
	max.f32 	%f40, %f40, %f17;
$L__BB0_3:
	add.s32 	%r11, %r3, 64;
	setp.ge.u32 	%p3, %r11, %r6;
	@%p3 bra 	$L__BB0_5;
	add.s32 	%r12, %r4, 64;
	mul.wide.u32 	%rd8, %r12, 4;
	add.s64 	%rd9, %rd1, %rd8;
	ld.global.f32 	%f18, [%rd9];
	max.f32 	%f40, %f40, %f18;
$L__BB0_5:
	add.s32 	%r13, %r3, 96;
	setp.ge.u32 	%p4, %r13, %r6;
	@%p4 bra 	$L__BB0_7;
	add.s32 	%r14, %r4, 96;
	mul.wide.u32 	%rd10, %r14, 4;
	add.s64 	%rd11, %rd1, %rd10;
	ld.global.f32 	%f19, [%rd11];
	max.f32 	%f40, %f40, %f19;
$L__BB0_7:
	add.s32 	%r15, %r3, 128;
	setp.ge.u32 	%p5, %r15, %r6;
	@%p5 bra 	$L__BB0_9;
	add.s32 	%r16, %r4, 128;
	mul.wide.u32 	%rd12, %r16, 4;
	add.s64 	%rd13, %rd1, %rd12;
	ld.global.f32 	%f20, [%rd13];
	max.f32 	%f40, %f40, %f20;
$L__BB0_9:
	add.s32 	%r17, %r3, 160;
	setp.ge.u32 	%p6, %r17, %r6;
	@%p6 bra 	$L__BB0_11;
	add.s32 	%r18, %r4, 160;
	mul.wide.u32 	%rd14, %r18, 4;
	add.s64 	%rd15, %rd1, %rd14;
	ld.global.f32 	%f21, [%rd15];
	max.f32 	%f40, %f40, %f21;
$L__BB0_11:
	add.s32 	%r19, %r3, 192;
	setp.ge.u32 	%p7, %r19, %r6;
	@%p7 bra 	$L__BB0_13;
	add.s32 	%r20, %r4, 192;
	mul.wide.u32 	%rd16, %r20, 4;
	add.s64 	%rd17, %rd1, %rd16;
	ld.global.f32 	%f22, [%rd17];
	max.f32 	%f40, %f40, %f22;
$L__BB0_13:
	add.s32 	%r21, %r3, 224;
	setp.ge.u32 	%p8, %r21, %r6;
	@%p8 bra 	$L__BB0_15;
	add.s32 	%r22, %r4, 224;
	mul.wide.u32 	%rd18, %r22, 4;
	add.s64 	%rd19, %rd1, %rd18;
	ld.global.f32 	%f23, [%rd19];
	max.f32 	%f40, %f40, %f23;
$L__BB0_15:
	shl.b32 	%r23, %r2, 2;
	mov.u32 	%r24, _ZZ10max_kernelPfS_iE11shared_data;
	add.s32 	%r5, %r24, %r23;
	st.shared.f32 	[%r5], %f40;
	bar.sync 	0;
	setp.gt.u32 	%p9, %r2, 15;
	@%p9 bra 	$L__BB0_17;
	ld.shared.f32 	%f24, [%r5];
	ld.shared.f32 	%f25, [%r5+64];
	max.f32 	%f26, %f24, %f25;
	st.shared.f32 	[%r5], %f26;
$L__BB0_17:
	bar.sync 	0;
	setp.gt.u32 	%p10, %r2, 7;
	@%p10 bra 	$L__BB0_19;
	ld.shared.f32 	%f27, [%r5];
	ld.shared.f32 	%f28, [%r5+32];
	max.f32 	%f29, %f27, %f28;
	st.shared.f32 	[%r5], %f29;
$L__BB0_19:
	bar.sync 	0;
	setp.gt.u32 	%p11, %r2, 3;
	@%p11 bra 	$L__BB0_21;
	ld.shared.f32 	%f30, [%r5];
	ld.shared.f32 	%f31, [%r5+16];
	max.f32 	%f32, %f30, %f31;
	st.shared.f32 	[%r5], %f32;
$L__BB0_21:
	bar.sync 	0;
	setp.gt.u32 	%p12, %r2, 1;
	@%p12 bra 	$L__BB0_23;
	ld.shared.f32 	%f33, [%r5];
	ld.shared.f32 	%f34, [%r5+8];
	max.f32 	%f35, %f33, %f34;
	st.shared.f32 	[%r5], %f35;
$L__BB0_23:
	bar.sync 	0;
	setp.ne.s32 	%p13, %r2, 0;
	@%p13 bra 	$L__BB0_25;
	ld.shared.f32 	%f36, [%r5];
	ld.shared.f32 	%f37, [_ZZ10max_kernelPfS_iE11shared_data+4];
	max.f32 	%f38, %f36, %f37;
	st.shared.f32 	[%r5], %f38;
$L__BB0_25:
	setp.ne.s32 	%p14, %r2, 0;
	bar.sync 	0;
	@%p14 bra 	$L__BB0_27;
	cvta.to.global.u64 	%rd20, %rd2;
	mul.wide.u32 	%rd21, %r1, 4;
	add.s64 	%rd22, %rd20, %rd21;
	ld.shared.u32 	%r25, [_ZZ10max_kernelPfS_iE11shared_data];
	atom.global.max.s32 	%r26, [%rd22], %r25;
$L__BB0_27:
	ret;

}
	// .globl	_Z14exp_sum_kernelPfS_S_i
.visible .entry _Z14exp_sum_kernelPfS_S_i(
	.param .u64 .ptr .align 1 _Z14exp_sum_kernelPfS_S_i_param_0,
	.param .u64 .ptr .align 1 _Z14exp_sum_kernelPfS_S_i_param_1,
	.param .u64 .ptr .align 1 _Z14exp_sum_kernelPfS_S_i_param_2,
	.param .u32 _Z14exp_sum_kernelPfS_S_i_param_3
)
{
	.reg .pred 	%p<15>;
	.reg .b32 	%r<25>;
	.reg .b32 	%f<73>;
	.reg .b64 	%rd<27>;
	// demoted variable
	.shared .align 4 .b8 _ZZ14exp_sum_kernelPfS_S_iE11shared_data[128];
	ld.param.u64 	%rd3, [_Z14exp_sum_kernelPfS_S_i_param_0];
	ld.param.u64 	%rd4, [_Z14exp_sum_kernelPfS_S_i_param_1];
	ld.param.u64 	%rd2, [_Z14exp_sum_kernelPfS_S_i_param_2];
	ld.param.u32 	%r6, [_Z14exp_sum_kernelPfS_S_i_param_3];
	cvta.to.global.u64 	%rd1, %rd3;
	cvta.to.global.u64 	%rd5, %rd4;
	mov.u32 	%r1, %ctaid.y;
	mul.wide.u32 	%rd6, %r1, 4;
	add.s64 	%rd7, %rd5, %rd6;
	ld.global.f32 	%f1, [%rd7];
	mov.u32 	%r7, %ctaid.x;
	shl.b32 	%r8, %r7, 8;
	mov.u32 	%r2, %tid.x;
	add.s32 	%r3, %r8, %r2;
	setp.ge.u32 	%p1, %r3, %r6;
	mov.f32 	%f67, 0f00000000;
	@%p1 bra 	$L__BB1_15;
	mad.lo.s32 	%r4, %r6, %r1, %r3;
	mul.wide.u32 	%rd8, %r4, 4;
	add.s64 	%rd9, %rd1, %rd8;
	ld.global.f32 	%f18, [%rd9];
	sub.f32 	%f19, %f18, %f1;
	mul.f32 	%f20, %f19, 0f3FB8AA3B;
	ex2.approx.f32 	%f67, %f20;
	add.s32 	%r9, %r3, 32;
	setp.ge.u32 	%p2, %r9, %r6;
	@%p2 bra 	$L__BB1_3;
	add.s32 	%r10, %r4, 32;
	mul.wide.u32 	%rd10, %r10, 4;
	add.s64 	%rd11, %rd1, %rd10;
	ld.global.f32 	%f21, [%rd11];
	sub.f32 	%f22, %f21, %f1;
	mul.f32 	%f23, %f22, 0f3FB8AA3B;
	ex2.approx.f32 	%f24, %f23;
	add.f32 	%f67, %f67, %f24;
$L__BB1_3:
	add.s32 	%r11, %r3, 64;
	setp.ge.u32 	%p3, %r11, %r6;
	@%p3 bra 	$L__BB1_5;
	add.s32 	%r12, %r4, 64;
	mul.wide.u32 	%rd12, %r12, 4;
	add.s64 	%rd13, %rd1, %rd12;
	ld.global.f32 	%f25, [%rd13];
	sub.f32 	%f26, %f25, %f1;
	mul.f32 	%f27, %f26, 0f3FB8AA3B;
	ex2.approx.f32 	%f28, %f27;
	add.f32 	%f67, %f67, %f28;
$L__BB1_5:
	add.s32 	%r13, %r3, 96;
	setp.ge.u32 	%p4, %r13, %r6;
	@%p4 bra 	$L__BB1_7;
	add.s32 	%r14, %r4, 96;
	mul.wide.u32 	%rd14, %r14, 4;
	add.s64 	%rd15, %rd1, %rd14;
	ld.global.f32 	%f29, [%rd15];
	sub.f32 	%f30, %f29, %f1;
	mul.f32 	%f31, %f30, 0f3FB8AA3B;
	ex2.approx.f32 	%f32, %f31;
	add.f32 	%f67, %f67, %f32;
$L__BB1_7:
	add.s32 	%r15, %r3, 128;
	setp.ge.u32 	%p5, %r15, %r6;
	@%p5 bra 	$L__BB1_9;
	add.s32 	%r16, %r4, 128;
	mul.wide.u32 	%rd16, %r16, 4;
	add.s64 	%rd17, %rd1, %rd16;
	ld.global.f32 	%f33, [%rd17];
	sub.f32 	%f34, %f33, %f1;
	mul.f32 	%f35, %f34, 0f3FB8AA3B;
	ex2.approx.f32 	%f36, %f35;
	add.f32 	%f67, %f67, %f36;
$L__BB1_9:
	add.s32 	%r17, %r3, 160;
	setp.ge.u32 	%p6, %r17, %r6;
	@%p6 bra 	$L__BB1_11;
	add.s32 	%r18, %r4, 160;
	mul.wide.u32 	%rd18, %r18, 4;
	add.s64 	%rd19, %rd1, %rd18;
	ld.global.f32 	%f37, [%rd19];
	sub.f32 	%f38, %f37, %f1;
	mul.f32 	%f39, %f38, 0f3FB8AA3B;
	ex2.approx.f32 	%f40, %f39;
	add.f32 	%f67, %f67, %f40;
$L__BB1_11:
	add.s32 	%r19, %r3, 192;
	setp.ge.u32 	%p7, %r19, %r6;
	@%p7 bra 	$L__BB1_13;
	add.s32 	%r20, %r4, 192;
	mul.wide.u32 	%rd20, %r20, 4;
	add.s64 	%rd21, %rd1, %rd20;
	ld.global.f32 	%f41, [%rd21];
	sub.f32 	%f42, %f41, %f1;
	mul.f32 	%f43, %f42, 0f3FB8AA3B;
	ex2.approx.f32 	%f44, %f43;
	add.f32 	%f67, %f67, %f44;
$L__BB1_13:
	add.s32 	%r21, %r3, 224;
	setp.ge.u32 	%p8, %r21, %r6;
	@%p8 bra 	$L__BB1_15;
	add.s32 	%r22, %r4, 224;
	mul.wide.u32 	%rd22, %r22, 4;
	add.s64 	%rd23, %rd1, %rd22;
	ld.global.f32 	%f45, [%rd23];
	sub.f32 	%f46, %f45, %f1;
	mul.f32 	%f47, %f46, 0f3FB8AA3B;
	ex2.approx.f32 	%f48, %f47;
	add.f32 	%f67, %f67, %f48;
$L__BB1_15:
	shl.b32 	%r23, %r2, 2;
	mov.u32 	%r24, _ZZ14exp_sum_kernelPfS_S_iE11shared_data;
	add.s32 	%r5, %r24, %r23;
	st.shared.f32 	[%r5], %f67;
	bar.sync 	0;
	setp.gt.u32 	%p9, %r2, 15;
	@%p9 bra 	$L__BB1_17;
	ld.shared.f32 	%f49, [%r5+64];
	ld.shared.f32 	%f50, [%r5];
	add.f32 	%f51, %f49, %f50;
	st.shared.f32 	[%r5], %f51;
$L__BB1_17:
	bar.sync 	0;
	setp.gt.u32 	%p10, %r2, 7;
	@%p10 bra 	$L__BB1_19;
	ld.shared.f32 	%f52, [%r5+32];
	ld.shared.f32 	%f53, [%r5];
	add.f32 	%f54, %f52, %f53;
	st.shared.f32 	[%r5], %f54;
$L__BB1_19:
	bar.sync 	0;
	setp.gt.u32 	%p11, %r2, 3;
	@%p11 bra 	$L__BB1_21;
	ld.shared.f32 	%f55, [%r5+16];
	ld.shared.f32 	%f56, [%r5];
	add.f32 	%f57, %f55, %f56;
	st.shared.f32 	[%r5], %f57;
$L__BB1_21:
	bar.sync 	0;
	setp.gt.u32 	%p12, %r2, 1;
	@%p12 bra 	$L__BB1_23;
	ld.shared.f32 	%f58, [%r5+8];
	ld.shared.f32 	%f59, [%r5];
	add.f32 	%f60, %f58, %f59;
	st.shared.f32 	[%r5], %f60;
$L__BB1_23:
	bar.sync 	0;
	setp.ne.s32 	%p13, %r2, 0;
	@%p13 bra 	$L__BB1_25;
	ld.shared.f32 	%f61, [_ZZ14exp_sum_kernelPfS_S_iE11shared_data+4];
	ld.shared.f32 	%f62, [%r5];
	add.f32 	%f63, %f61, %f62;
	st.shared.f32 	[%r5], %f63;
$L__BB1_25:
	setp.ne.s32 	%p14, %r2, 0;
	bar.sync 	0;
	@%p14 bra 	$L__BB1_27;
	cvta.to.global.u64 	%rd24, %rd2;
	add.s64 	%rd26, %rd24, %rd6;
	ld.shared.f32 	%f64, [_ZZ14exp_sum_kernelPfS_S_iE11shared_data];
	atom.global.add.f32 	%f65, [%rd26], %f64;
$L__BB1_27:
	ret;

}
	// .globl	_Z14softmax_kernelPfS_S_S_i
.visible .entry _Z14softmax_kernelPfS_S_S_i(
	.param .u64 .ptr .align 1 _Z14softmax_kernelPfS_S_S_i_param_0,
	.param .u64 .ptr .align 1 _Z14softmax_kernelPfS_S_S_i_param_1,
	.param .u64 .ptr .align 1 _Z14softmax_kernelPfS_S_S_i_param_2,
	.param .u64 .ptr .align 1 _Z14softmax_kernelPfS_S_S_i_param_3,
	.param .u32 _Z14softmax_kernelPfS_S_S_i_param_4
)
{
	.reg .pred 	%p<3>;
	.reg .b32 	%r<8>;
	.reg .b32 	%f<8>;
	.reg .b64 	%rd<15>;

	ld.param.u64 	%rd2, [_Z14softmax_kernelPfS_S_S_i_param_0];
	ld.param.u64 	%rd3, [_Z14softmax_kernelPfS_S_S_i_param_1];
	ld.param.u64 	%rd4, [_Z14softmax_kernelPfS_S_S_i_param_2];
	ld.param.u64 	%rd5, [_Z14softmax_kernelPfS_S_S_i_param_3];
	ld.param.u32 	%r3, [_Z14softmax_kernelPfS_S_S_i_param_4];
	mov.u32 	%r4, %ctaid.x;
	mov.u32 	%r5, %ntid.x;
	mov.u32 	%r6, %tid.x;
	mad.lo.s32 	%r1, %r4, %r5, %r6;
	setp.ge.s32 	%p1, %r1, %r3;
	@%p1 bra 	$L__BB2_3;
	cvta.to.global.u64 	%rd6, %rd5;
	cvta.to.global.u64 	%rd7, %rd4;
	mov.u32 	%r7, %ctaid.y;
	mad.lo.s32 	%r2, %r3, %r7, %r1;
	mul.wide.u32 	%rd8, %r7, 4;
	add.s64 	%rd1, %rd7, %rd8;
	add.s64 	%rd9, %rd6, %rd8;
	ld.global.f32 	%f1, [%rd9];
	setp.leu.f32 	%p2, %f1, 0f00000000;
	@%p2 bra 	$L__BB2_3;
	ld.global.f32 	%f2, [%rd1];
	cvta.to.global.u64 	%rd10, %rd2;
	mul.wide.s32 	%rd11, %r2, 4;
	add.s64 	%rd12, %rd10, %rd11;
	ld.global.f32 	%f3, [%rd12];
	sub.f32 	%f4, %f3, %f2;
	mul.f32 	%f5, %f4, 0f3FB8AA3B;
	ex2.approx.f32 	%f6, %f5;
	div.rn.f32 	%f7, %f6, %f1;
	cvta.to.global.u64 	%rd13, %rd3;
	add.s64 	%rd14, %rd13, %rd11;
	st.global.f32 	[%rd14], %f7;
$L__BB2_3:
	ret;

}


// ===== COMPILED SASS (sm_100) =====

	.target	sm_100

	.elftype	@"ET_EXEC"


//--------------------- .note.nv.tkinfo           --------------------------
	.section	.note.nv.tkinfo,"",@"SHT_NOTE"
	.sectionflags	@"SHF_NOTE_NV_TKINFO"
	.tkinfo
        /*0018*/ 	.word	0x00000002
        /*0030*/ 	.string	""
        /*0030*/ 	.string	"ptxas"
        /*0030*/ 	.string	"Cuda compilation tools, release 13.0, V13.0.88"
        /*0030*/ 	.string	"Build cuda_13.0.r13.0/compiler.36424714_0"
        /*0030*/ 	.string	"-arch sm_100 -m 64 "



//--------------------- .note.nv.cuinfo           --------------------------
	.section	.note.nv.cuinfo,"",@"SHT_NOTE"
	.sectionflags	@"SHF_NOTE_NV_CUINFO"
        /*0018*/ 	.short	0x0002
        /*001a*/ 	.short	0x0064
        /*001c*/ 	.short	0x0082
	.zero		2


//--------------------- .nv.info                  --------------------------
	.section	.nv.info,"",@"SHT_CUDA_INFO"
	.align	4


	//----- nvinfo : EIATTR_REGCOUNT
	.align		4
        /*0000*/ 	.byte	0x04, 0x2f
        /*0002*/ 	.short	(.L_1 - .L_0)
	.align		4
.L_0:
        /*0004*/ 	.word	index@(_Z10max_kernelPfS_i)
        /*0008*/ 	.word	0x00000018


	//----- nvinfo : EIATTR_FRAME_SIZE
	.align		4
.L_1:
        /*000c*/ 	.byte	0x04, 0x11
        /*000e*/ 	.short	(.L_3 - .L_2)
	.align		4
.L_2:
        /*0010*/ 	.word	index@(_Z10max_kernelPfS_i)
        /*0014*/ 	.word	0x00000000


	//----- nvinfo : EIATTR_REGCOUNT
	.align		4
.L_3:
        /*0018*/ 	.byte	0x04, 0x2f
        /*001a*/ 	.short	(.L_5 - .L_4)
	.align		4
.L_4:
        /*001c*/ 	.word	index@(_Z14exp_sum_kernelPfS_S_i)
        /*0020*/ 	.word	0x00000016


	//----- nvinfo : EIATTR_FRAME_SIZE
	.align		4
.L_5:
        /*0024*/ 	.byte	0x04, 0x11
        /*0026*/ 	.short	(.L_7 - .L_6)
	.align		4
.L_6:
        /*0028*/ 	.word	index@(_Z14exp_sum_kernelPfS_S_i)
        /*002c*/ 	.word	0x00000000


	//----- nvinfo : EIATTR_REGCOUNT
	.align		4
.L_7:
        /*0030*/ 	.byte	0x04, 0x2f
        /*0032*/ 	.short	(.L_9 - .L_8)
	.align		4
.L_8:
        /*0034*/ 	.word	index@(_Z14softmax_kernelPfS_S_S_i)
        /*0038*/ 	.word	0x00000010


	//----- nvinfo : EIATTR_FRAME_SIZE
	.align		4
.L_9:
        /*003c*/ 	.byte	0x04, 0x11
        /*003e*/ 	.short	(.L_11 - .L_10)
	.align		4
.L_10:
        /*0040*/ 	.word	index@($__internal_0_$__cuda_sm3x_div_rn_noftz_f32_slowpath)
        /*0044*/ 	.word	0x00000000


	//----- nvinfo : EIATTR_FRAME_SIZE
	.align		4
.L_11:
        /*0048*/ 	.byte	0x04, 0x11
        /*004a*/ 	.short	(.L_13 - .L_12)
	.align		4
.L_12:
        /*004c*/ 	.word	index@(_Z14softmax_kernelPfS_S_S_i)
        /*0050*/ 	.word	0x00000000


	//----- nvinfo : EIATTR_MIN_STACK_SIZE
	.align		4
.L_13:
        /*0054*/ 	.byte	0x04, 0x12
        /*0056*/ 	.short	(.L_15 - .L_14)
	.align		4
.L_14:
        /*0058*/ 	.word	index@(_Z14softmax_kernelPfS_S_S_i)
        /*005c*/ 	.word	0x00000000


	//----- nvinfo : EIATTR_MIN_STACK_SIZE
	.align		4
.L_15:
        /*0060*/ 	.byte	0x04, 0x12
        /*0062*/ 	.short	(.L_17 - .L_16)
	.align		4
.L_16:
        /*0064*/ 	.word	index@(_Z14exp_sum_kernelPfS_S_i)
        /*0068*/ 	.word	0x00000000


	//----- nvinfo : EIATTR_MIN_STACK_SIZE
	.align		4
.L_17:
        /*006c*/ 	.byte	0x04, 0x12
        /*006e*/ 	.short	(.L_19 - .L_18)
	.align		4
.L_18:
        /*0070*/ 	.word	index@(_Z10max_kernelPfS_i)
        /*0074*/ 	.word	0x00000000
.L_19:


//--------------------- .nv.compat                --------------------------
	.section	.nv.compat,"",@"SHT_CUDA_COMPAT_INFO"
	.align	4
        /*0000*/ 	.byte	0x02, 0x09, 0x00, 0x00, 0x02, 0x02, 0x01, 0x00, 0x02, 0x05, 0x05, 0x00, 0x03, 0x07, 0x01, 0x01
        /*0010*/ 	.byte	0x02, 0x03, 0x00, 0x00, 0x02, 0x06, 0x01, 0x00, 0x04, 0x0b, 0x08, 0x00, 0x01, 0x00, 0x00, 0x00
        /*0020*/ 	.byte	0x00, 0x00, 0x00, 0x00


//--------------------- .nv.info._Z14softmax_kernelPfS_S_S_i --------------------------
	.section	.nv.info._Z14softmax_kernelPfS_S_S_i,"",@"SHT_CUDA_INFO"
	.sectionflags	@""
	.align	4


	//----- nvinfo : EIATTR_CUDA_API_VERSION
	.align		4
        /*0000*/ 	.byte	0x04, 0x37
        /*0002*/ 	.short	(.L_21 - .L_20)
.L_20:
        /*0004*/ 	.word	0x00000082


	//----- nvinfo : EIATTR_KPARAM_INFO
	.align		4
.L_21:
        /*0008*/ 	.byte	0x04, 0x17
        /*000a*/ 	.short	(.L_23 - .L_22)
.L_22:
        /*000c*/ 	.word	0x00000000
        /*0010*/ 	.short	0x0004
        /*0012*/ 	.short	0x0020
        /*0014*/ 	.byte	0x00, 0xf0, 0x11, 0x00


	//----- nvinfo : EIATTR_KPARAM_INFO
	.align		4
.L_23:
        /*0018*/ 	.byte	0x04, 0x17
        /*001a*/ 	.short	(.L_25 - .L_24)
.L_24:
        /*001c*/ 	.word	0x00000000
        /*0020*/ 	.short	0x0003
        /*0022*/ 	.short	0x0018
        /*0024*/ 	.byte	0x00, 0xf5, 0x21, 0x00


	//----- nvinfo : EIATTR_KPARAM_INFO
	.align		4
.L_25:
        /*0028*/ 	.byte	0x04, 0x17
        /*002a*/ 	.short	(.L_27 - .L_26)
.L_26:
        /*002c*/ 	.word	0x00000000
        /*0030*/ 	.short	0x0002
        /*0032*/ 	.short	0x0010
        /*0034*/ 	.byte	0x00, 0xf5, 0x21, 0x00


	//----- nvinfo : EIATTR_KPARAM_INFO
	.align		4
.L_27:
        /*0038*/ 	.byte	0x04, 0x17
        /*003a*/ 	.short	(.L_29 - .L_28)
.L_28:
        /*003c*/ 	.word	0x00000000
        /*0040*/ 	.short	0x0001
        /*0042*/ 	.short	0x0008
        /*0044*/ 	.byte	0x00, 0xf5, 0x21, 0x00


	//----- nvinfo : EIATTR_KPARAM_INFO
	.align		4
.L_29:
        /*0048*/ 	.byte	0x04, 0x17
        /*004a*/ 	.short	(.L_31 - .L_30)
.L_30:
        /*004c*/ 	.word	0x00000000
        /*0050*/ 	.short	0x0000
        /*0052*/ 	.short	0x0000
        /*0054*/ 	.byte	0x00, 0xf5, 0x21, 0x00


	//----- nvinfo : EIATTR_SPARSE_MMA_MASK
	.align		4
.L_31:
        /*0058*/ 	.byte	0x03, 0x50
        /*005a*/ 	.short	0x0000


	//----- nvinfo : EIATTR_MAXREG_COUNT
	.align		4
        /*005c*/ 	.byte	0x03, 0x1b
        /*005e*/ 	.short	0x00ff


	//----- nvinfo : EIATTR_MERCURY_ISA_VERSION
	.align		4
        /*0060*/ 	.byte	0x03, 0x5f
        /*0062*/ 	.short	0x0101


	//----- nvinfo : EIATTR_VRC_CTA_INIT_COUNT
	.align		4
        /*0064*/ 	.byte	0x02, 0x4a
	.zero		1
	.zero		1


	//----- nvinfo : EIATTR_EXIT_INSTR_OFFSETS
	.align		4
        /*0068*/ 	.byte	0x04, 0x1c
        /*006a*/ 	.short	(.L_33 - .L_32)


	//   ....[0]....
.L_32:
        /*006c*/ 	.word	0x00000070


	//   ....[1]....
        /*0070*/ 	.word	0x00000100


	//   ....[2]....
        /*0074*/ 	.word	0x000002c0


	//----- nvinfo : EIATTR_CRS_STACK_SIZE
	.align		4
.L_33:
        /*0078*/ 	.byte	0x04, 0x1e
        /*007a*/ 	.short	(.L_35 - .L_34)
.L_34:
        /*007c*/ 	.word	0x00000000


	//----- nvinfo : EIATTR_CBANK_PARAM_SIZE
	.align		4
.L_35:
        /*0080*/ 	.byte	0x03, 0x19
        /*0082*/ 	.short	0x0024


	//----- nvinfo : EIATTR_PARAM_CBANK
	.align		4
        /*0084*/ 	.byte	0x04, 0x0a
        /*0086*/ 	.short	(.L_37 - .L_36)
	.align		4
.L_36:
        /*0088*/ 	.word	index@(.nv.constant0._Z14softmax_kernelPfS_S_S_i)
        /*008c*/ 	.short	0x0380
        /*008e*/ 	.short	0x0024


	//----- nvinfo : EIATTR_SW_WAR
	.align		4
.L_37:
        /*0090*/ 	.byte	0x04, 0x36
        /*0092*/ 	.short	(.L_39 - .L_38)
.L_38:
        /*0094*/ 	.word	0x00000008
.L_39:


//--------------------- .nv.info._Z14exp_sum_kernelPfS_S_i --------------------------
	.section	.nv.info._Z14exp_sum_kernelPfS_S_i,"",@"SHT_CUDA_INFO"
	.sectionflags	@""
	.align	4


	//----- nvinfo : EIATTR_CUDA_API_VERSION
	.align		4
        /*0000*/ 	.byte	0x04, 0x37
        /*0002*/ 	.short	(.L_41 - .L_40)
.L_40:
        /*0004*/ 	.word	0x00000082


	//----- nvinfo : EIATTR_KPARAM_INFO
	.align		4
.L_41:
        /*0008*/ 	.byte	0x04, 0x17
        /*000a*/ 	.short	(.L_43 - .L_42)
.L_42:
        /*000c*/ 	.word	0x00000000
        /*0010*/ 	.short	0x0003
        /*0012*/ 	.short	0x0018
        /*0014*/ 	.byte	0x00, 0xf0, 0x11, 0x00


	//----- nvinfo : EIATTR_KPARAM_INFO
	.align		4
.L_43:
        /*0018*/ 	.byte	0x04, 0x17
        /*001a*/ 	.short	(.L_45 - .L_44)
.L_44:
        /*001c*/ 	.word	0x00000000
        /*0020*/ 	.short	0x0002
        /*0022*/ 	.short	0x0010
        /*0024*/ 	.byte	0x00, 0xf5, 0x21, 0x00


	//----- nvinfo : EIATTR_KPARAM_INFO
	.align		4
.L_45:
        /*0028*/ 	.byte	0x04, 0x17
        /*002a*/ 	.short	(.L_47 - .L_46)
.L_46:
        /*002c*/ 	.word	0x00000000
        /*0030*/ 	.short	0x0001
        /*0032*/ 	.short	0x0008
        /*0034*/ 	.byte	0x00, 0xf5, 0x21, 0x00


	//----- nvinfo : EIATTR_KPARAM_INFO
	.align		4
.L_47:
        /*0038*/ 	.byte	0x04, 0x17
        /*003a*/ 	.short	(.L_49 - .L_48)
.L_48:
        /*003c*/ 	.word	0x00000000
        /*0040*/ 	.short	0x0000
        /*0042*/ 	.short	0x0000
        /*0044*/ 	.byte	0x00, 0xf5, 0x21, 0x00


	//----- nvinfo : EIATTR_SPARSE_MMA_MASK
	.align		4
.L_49:
        /*0048*/ 	.byte	0x03, 0x50
        /*004a*/ 	.short	0x0000


	//----- nvinfo : EIATTR_MAXREG_COUNT
	.align		4
        /*004c*/ 	.byte	0x03, 0x1b
        /*004e*/ 	.short	0x00ff


	//----- nvinfo : EIATTR_NUM_BARRIERS
	.align		4
        /*0050*/ 	.byte	0x02, 0x4c
        /*0052*/ 	.byte	0x01
	.zero		1


	//----- nvinfo : EIATTR_MERCURY_ISA_VERSION
	.align		4
        /*0054*/ 	.byte	0x03, 0x5f
        /*0056*/ 	.short	0x0101


	//----- nvinfo : EIATTR_VRC_CTA_INIT_COUNT
	.align		4
        /*0058*/ 	.byte	0x02, 0x4a
	.zero		1
	.zero		1


	//----- nvinfo : EIATTR_EXIT_INSTR_OFFSETS
	.align		4
        /*005c*/ 	.byte	0x04, 0x1c
        /*005e*/ 	.short	(.L_51 - .L_50)


	//   ....[0]....
.L_50:
        /*0060*/ 	.word	0x00000a50


	//   ....[1]....
        /*0064*/ 	.word	0x00000aa0


	//----- nvinfo : EIATTR_CRS_STACK_SIZE
	.align		4
.L_51:
        /*0068*/ 	.byte	0x04, 0x1e
        /*006a*/ 	.short	(.L_53 - .L_52)
.L_52:
        /*006c*/ 	.word	0x00000000


	//----- nvinfo : EIATTR_CBANK_PARAM_SIZE
	.align		4
.L_53:
        /*0070*/ 	.byte	0x03, 0x19
        /*0072*/ 	.short	0x001c


	//----- nvinfo : EIATTR_PARAM_CBANK
	.align		4
        /*0074*/ 	.byte	0x04, 0x0a
        /*0076*/ 	.short	(.L_55 - .L_54)
	.align		4
.L_54:
        /*0078*/ 	.word	index@(.nv.constant0._Z14exp_sum_kernelPfS_S_i)
        /*007c*/ 	.short	0x0380
        /*007e*/ 	.short	0x001c


	//----- nvinfo : EIATTR_SW_WAR
	.align		4
.L_55:
        /*0080*/ 	.byte	0x04, 0x36
        /*0082*/ 	.short	(.L_57 - .L_56)
.L_56:
        /*0084*/ 	.word	0x00000008
.L_57:


//--------------------- .nv.info._Z10max_kernelPfS_i --------------------------
	.section	.nv.info._Z10max_kernelPfS_i,"",@"SHT_CUDA_INFO"
	.sectionflags	@""
	.align	4


	//----- nvinfo : EIATTR_CUDA_API_VERSION
	.align		4
        /*0000*/ 	.byte	0x04, 0x37
        /*0002*/ 	.short	(.L_59 - .L_58)
.L_58:
        /*0004*/ 	.word	0x00000082


	//----- nvinfo : EIATTR_KPARAM_INFO
	.align		4
.L_59:
        /*0008*/ 	.byte	0x04, 0x17
        /*000a*/ 	.short	(.L_61 - .L_60)
.L_60:
        /*000c*/ 	.word	0x00000000
        /*0010*/ 	.short	0x0002
        /*0012*/ 	.short	0x0010
        /*0014*/ 	.byte	0x00, 0xf0, 0x11, 0x00


	//----- nvinfo : EIATTR_KPARAM_INFO
	.align		4
.L_61:
        /*0018*/ 	.byte	0x04, 0x17
        /*001a*/ 	.short	(.L_63 - .L_62)
.L_62:
        /*001c*/ 	.word	0x00000000
        /*0020*/ 	.short	0x0001
        /*0022*/ 	.short	0x0008
        /*0024*/ 	.byte	0x00, 0xf5, 0x21, 0x00


	//----- nvinfo : EIATTR_KPARAM_INFO
	.align		4
.L_63:
        /*0028*/ 	.byte	0x04, 0x17
        /*002a*/ 	.short	(.L_65 - .L_64)
.L_64:
        /*002c*/ 	.word	0x00000000
        /*0030*/ 	.short	0x0000
        /*0032*/ 	.short	0x0000
        /*0034*/ 	.byte	0x00, 0xf5, 0x21, 0x00


	//----- nvinfo : EIATTR_SPARSE_MMA_MASK
	.align		4
.L_65:
        /*0038*/ 	.byte	0x03, 0x50
        /*003a*/ 	.short	0x0000


	//----- nvinfo : EIATTR_MAXREG_COUNT
	.align		4
        /*003c*/ 	.byte	0x03, 0x1b
        /*003e*/ 	.short	0x00ff


	//----- nvinfo : EIATTR_NUM_BARRIERS
	.align		4
        /*0040*/ 	.byte	0x02, 0x4c
        /*0042*/ 	.byte	0x01
	.zero		1


	//----- nvinfo : EIATTR_MERCURY_ISA_VERSION
	.align		4
        /*0044*/ 	.byte	0x03, 0x5f
        /*0046*/ 	.short	0x0101


	//----- nvinfo : EIATTR_VRC_CTA_INIT_COUNT
	.align		4
        /*0048*/ 	.byte	0x02, 0x4a
	.zero		1
	.zero		1


	//----- nvinfo : EIATTR_EXIT_INSTR_OFFSETS
	.align		4
        /*004c*/ 	.byte	0x04, 0x1c
        /*004e*/ 	.short	(.L_67 - .L_66)


	//   ....[0]....
.L_66:
        /*0050*/ 	.word	0x000005e0


	//   ....[1]....
        /*0054*/ 	.word	0x00000630


	//----- nvinfo : EIATTR_CRS_STACK_SIZE
	.align		4
.L_67:
        /*0058*/ 	.byte	0x04, 0x1e
        /*005a*/ 	.short	(.L_69 - .L_68)
.L_68:
        /*005c*/ 	.word	0x00000000


	//----- nvinfo : EIATTR_CBANK_PARAM_SIZE
	.align		4
.L_69:
        /*0060*/ 	.byte	0x03, 0x19
        /*0062*/ 	.short	0x0014


	//----- nvinfo : EIATTR_PARAM_CBANK
	.align		4
        /*0064*/ 	.byte	0x04, 0x0a
        /*0066*/ 	.short	(.L_71 - .L_70)
	.align		4
.L_70:
        /*0068*/ 	.word	index@(.nv.constant0._Z10max_kernelPfS_i)
        /*006c*/ 	.short	0x0380
        /*006e*/ 	.short	0x0014


	//----- nvinfo : EIATTR_SW_WAR
	.align		4
.L_71:
        /*0070*/ 	.byte	0x04, 0x36
        /*0072*/ 	.short	(.L_73 - .L_72)
.L_72:
        /*0074*/ 	.word	0x00000008
.L_73:


//--------------------- .nv.callgraph             --------------------------
	.section	.nv.callgraph,"",@"SHT_CUDA_CALLGRAPH"
	.align	4
	.sectionentsize	8
	.align		4
        /*0000*/ 	.word	0x00000000
	.align		4
        /*0004*/ 	.word	0xffffffff
	.align		4
        /*0008*/ 	.word	0x00000000
	.align		4
        /*000c*/ 	.word	0xfffffffe
	.align		4
        /*0010*/ 	.word	0x00000000
	.align		4
        /*0014*/ 	.word	0xfffffffd
	.align		4
        /*0018*/ 	.word	0x00000000
	.align		4
        /*001c*/ 	.word	0xfffffffc


//--------------------- .text._Z14softmax_kernelPfS_S_S_i --------------------------
	.section	.text._Z14softmax_kernelPfS_S_S_i,"ax",@progbits
	.align	128
        .global         _Z14softmax_kernelPfS_S_S_i
        .type           _Z14softmax_kernelPfS_S_S_i,@function
        .size           _Z14softmax_kernelPfS_S_S_i,(.L_x_20 - _Z14softmax_kernelPfS_S_S_i)
        .other          _Z14softmax_kernelPfS_S_S_i,@"STO_CUDA_ENTRY STV_DEFAULT"
_Z14softmax_kernelPfS_S_S_i:
.text._Z14softmax_kernelPfS_S_S_i:
[----:B------:R-:W-:Y:S01]  /*0000*/  LDC R1, c[0x0][0x37c] ;  /* 0x0000df00ff017b82 */ /* 0x000fe20000000800 */
[----:B------:R-:W0:Y:S07]  /*0010*/  S2R R3, SR_TID.X ;  /* 0x0000000000037919 */ /* 0x000e2e0000002100 */
[----:B------:R-:W0:Y:S01]  /*0020*/  S2UR UR4, SR_CTAID.X ;  /* 0x00000000000479c3 */ /* 0x000e220000002500 */
[----:B------:R-:W1:Y:S07]  /*0030*/  LDCU UR6, c[0x0][0x3a0] ;  /* 0x00007400ff0677ac */ /* 0x000e6e0008000800 */
[----:B------:R-:W0:Y:S02]  /*0040*/  LDC R2, c[0x0][0x360] ;  /* 0x0000d800ff027b82 */ /* 0x000e240000000800 */
[----:B0-----:R-:W-:-:S05]  /*0050*/  IMAD R2, R2, UR4, R3 ;  /* 0x0000000402027c24 */ /* 0x001fca000f8e0203 */
[----:B-1----:R-:W-:-:S13]  /*0060*/  ISETP.GE.AND P0, PT, R2, UR6, PT ;  /* 0x0000000602007c0c */ /* 0x002fda000bf06270 */
[----:B------:R-:W-:Y:S05]  /*0070*/  @P0 EXIT ;  /* 0x000000000000094d */ /* 0x000fea0003800000 */
[----:B------:R-:W0:Y:S01]  /*0080*/  S2R R11, SR_CTAID.Y ;  /* 0x00000000000b7919 */ /* 0x000e220000002600 */
[----:B------:R-:W0:Y:S01]  /*0090*/  LDC.64 R4, c[0x0][0x398] ;  /* 0x0000e600ff047b82 */ /* 0x000e220000000a00 */
[----:B------:R-:W1:Y:S07]  /*00a0*/  LDCU.64 UR4, c[0x0][0x358] ;  /* 0x00006b00ff0477ac */ /* 0x000e6e0008000a00 */
[----:B------:R-:W2:Y:S01]  /*00b0*/  LDC.64 R6, c[0x0][0x390] ;  /* 0x0000e400ff067b82 */ /* 0x000ea20000000a00 */
[----:B0-----:R-:W-:-:S05]  /*00c0*/  IMAD.WIDE.U32 R4, R11, 0x4, R4 ;  /* 0x000000040b047825 */ /* 0x001fca00078e0004 */
[----:B-1----:R-:W3:Y:S01]  /*00d0*/  LDG.E R3, desc[UR4][R4.64] ;  /* 0x0000000404037981 */ /* 0x002ee2000c1e1900 */
[----:B------:R-:W-:Y:S01]  /*00e0*/  IMAD R2, R11, UR6, R2 ;  /* 0x000000060b027c24 */ /* 0x000fe2000f8e0202 */
[----:B---3--:R-:W-:-:S13]  /*00f0*/  FSETP.GT.AND P0, PT, R3, RZ, PT ;  /* 0x000000ff0300720b */ /* 0x008fda0003f04000 */
[----:B--2---:R-:W-:Y:S05]  /*0100*/  @!P0 EXIT ;  /* 0x000000000000894d */ /* 0x004fea0003800000 */
[----:B------:R-:W0:Y:S01]  /*0110*/  LDC.64 R8, c[0x0][0x380] ;  /* 0x0000e000ff087b82 */ /* 0x000e220000000a00 */
[----:B------:R-:W-:-:S06]  /*0120*/  IMAD.WIDE.U32 R4, R11, 0x4, R6 ;  /* 0x000000040b047825 */ /* 0x000fcc00078e0006 */
[----:B------:R-:W2:Y:S01]  /*0130*/  LDG.E R4, desc[UR4][R4.64] ;  /* 0x0000000404047981 */ /* 0x000ea2000c1e1900 */
[----:B0-----:R-:W-:-:S06]  /*0140*/  IMAD.WIDE R6, R2, 0x4, R8 ;  /* 0x0000000402067825 */ /* 0x001fcc00078e0208 */
[----:B------:R-:W2:Y:S01]  /*0150*/  LDG.E R7, desc[UR4][R6.64] ;  /* 0x0000000406077981 */ /* 0x000ea2000c1e1900 */
[----:B------:R-:W0:Y:S01]  /*0160*/  MUFU.RCP R10, R3 ;  /* 0x00000003000a7308 */ /* 0x000e220000001000 */
[----:B------:R-:W-:Y:S01]  /*0170*/  BSSY.RECONVERGENT B0, `(.L_x_0) ;  /* 0x0000011000007945 */ /* 0x000fe20003800200 */
[----:B0-----:R-:W-:-:S04]  /*0180*/  FFMA R9, -R3, R10, 1 ;  /* 0x3f80000003097423 */ /* 0x001fc8000000010a */
[----:B------:R-:W-:Y:S01]  /*0190*/  FFMA R9, R10, R9, R10 ;  /* 0x000000090a097223 */ /* 0x000fe2000000000a */
[----:B--2---:R-:W-:-:S04]  /*01a0*/  FADD R0, -R4, R7 ;  /* 0x0000000704007221 */ /* 0x004fc80000000100 */
[----:B------:R-:W-:-:S05]  /*01b0*/  FMUL R8, R0, 1.4426950216293334961 ;  /* 0x3fb8aa3b00087820 */ /* 0x000fca0000400000 */
[----:B------:R-:W-:-:S13]  /*01c0*/  FSETP.GEU.AND P0, PT, R8, -126, PT ;  /* 0xc2fc00000800780b */ /* 0x000fda0003f0e000 */
[----:B------:R-:W-:-:S04]  /*01d0*/  @!P0 FMUL R8, R8, 0.5 ;  /* 0x3f00000008088820 */ /* 0x000fc80000400000 */
[----:B------:R-:W0:Y:S02]  /*01e0*/  MUFU.EX2 R0, R8 ;  /* 0x0000000800007308 */ /* 0x000e240000000800 */
[----:B0-----:R-:W-:-:S06]  /*01f0*/  @!P0 FMUL R0, R0, R0 ;  /* 0x0000000000008220 */ /* 0x001fcc0000400000 */
[----:B------:R-:W0:Y:S01]  /*0200*/  FCHK P0, R0, R3 ;  /* 0x0000000300007302 */ /* 0x000e220000000000 */
[----:B------:R-:W-:-:S04]  /*0210*/  FFMA R4, R0, R9, RZ ;  /* 0x0000000900047223 */ /* 0x000fc800000000ff */
[----:B------:R-:W-:-:S04]  /*0220*/  FFMA R5, -R3, R4, R0 ;  /* 0x0000000403057223 */ /* 0x000fc80000000100 */
[----:B------:R-:W-:Y:S01]  /*0230*/  FFMA R9, R9, R5, R4 ;  /* 0x0000000509097223 */ /* 0x000fe20000000004 */
[----:B0-----:R-:W-:Y:S06]  /*0240*/  @!P0 BRA `(.L_x_1) ;  /* 0x00000000000c8947 */ /* 0x001fec0003800000 */
[----:B------:R-:W-:-:S07]  /*0250*/  MOV R4, 0x270 ;  /* 0x0000027000047802 */ /* 0x000fce0000000f00 */
[----:B------:R-:W-:Y:S05]  /*0260*/  CALL.REL.NOINC `($__internal_0_$__cuda_sm3x_div_rn_noftz_f32_slowpath) ;  /* 0x0000000000187944 */ /* 0x000fea0003c00000 */
[----:B------:R-:W-:-:S07]  /*0270*/  IMAD.MOV.U32 R9, RZ, RZ, R0 ;  /* 0x000000ffff097224 */ /* 0x000fce00078e0000 */
.L_x_1:
[----:B------:R-:W-:Y:S05]  /*0280*/  BSYNC.RECONVERGENT B0 ;  /* 0x0000000000007941 */ /* 0x000fea0003800200 */
.L_x_0:
[----:B------:R-:W0:Y:S02]  /*0290*/  LDC.64 R4, c[0x0][0x388] ;  /* 0x0000e200ff047b82 */ /* 0x000e240000000a00 */
[----:B0-----:R-:W-:-:S05]  /*02a0*/  IMAD.WIDE R2, R2, 0x4, R4 ;  /* 0x0000000402027825 */ /* 0x001fca00078e0204 */
[----:B------:R-:W-:Y:S01]  /*02b0*/  STG.E desc[UR4][R2.64], R9 ;  /* 0x0000000902007986 */ /* 0x000fe2000c101904 */
[----:B------:R-:W-:Y:S05]  /*02c0*/  EXIT ;  /* 0x000000000000794d */ /* 0x000fea0003800000 */
        .weak           $__internal_0_$__cuda_sm3x_div_rn_noftz_f32_slowpath
        .type           $__internal_0_$__cuda_sm3x_div_rn_noftz_f32_slowpath,@function
        .size           $__internal_0_$__cuda_sm3x_div_rn_noftz_f32_slowpath,(.L_x_20 - $__internal_0_$__cuda_sm3x_div_rn_noftz_f32_slowpath)
$__internal_0_$__cuda_sm3x_div_rn_noftz_f32_slowpath:
[--C-:B------:R-:W-:Y:S01]  /*02d0*/  SHF.R.U32.HI R6, RZ, 0x17, R3.reuse ;  /* 0x00000017ff067819 */ /* 0x100fe20000011603 */
[----:B------:R-:W-:Y:S01]  /*02e0*/  BSSY.RECONVERGENT B1, `(.L_x_2) ;  /* 0x0000064000017945 */ /* 0x000fe20003800200 */
[--C-:B------:R-:W-:Y:S01]  /*02f0*/  SHF.R.U32.HI R5, RZ, 0x17, R0.reuse ;  /* 0x00000017ff057819 */ /* 0x100fe20000011600 */
[----:B------:R-:W-:Y:S01]  /*0300*/  IMAD.MOV.U32 R7, RZ, RZ, R0 ;  /* 0x000000ffff077224 */ /* 0x000fe200078e0000 */
[----:B------:R-:W-:Y:S01]  /*0310*/  LOP3.LUT R6, R6, 0xff, RZ, 0xc0, !PT ;  /* 0x000000ff06067812 */ /* 0x000fe200078ec0ff */
[----:B------:R-:W-:Y:S01]  /*0320*/  IMAD.MOV.U32 R8, RZ, RZ, R3 ;  /* 0x000000ffff087224 */ /* 0x000fe200078e0003 */
[----:B------:R-:W-:-:S03]  /*0330*/  LOP3.LUT R5, R5, 0xff, RZ, 0xc0, !PT ;  /* 0x000000ff05057812 */ /* 0x000fc600078ec0ff */
[----:B------:R-:W-:Y:S02]  /*0340*/  VIADD R11, R6, 0xffffffff ;  /* 0xffffffff060b7836 */ /* 0x000fe40000000000 */
[----:B------:R-:W-:-:S03]  /*0350*/  VIADD R10, R5, 0xffffffff ;  /* 0xffffffff050a7836 */ /* 0x000fc60000000000 */
[----:B------:R-:W-:-:S04]  /*0360*/  ISETP.GT.U32.AND P0, PT, R11, 0xfd, PT ;  /* 0x000000fd0b00780c */ /* 0x000fc80003f04070 */
[----:B------:R-:W-:-:S13]  /*0370*/  ISETP.GT.U32.OR P0, PT, R10, 0xfd, P0 ;  /* 0x000000fd0a00780c */ /* 0x000fda0000704470 */
[----:B------:R-:W-:Y:S01]  /*0380*/  @!P0 IMAD.MOV.U32 R9, RZ, RZ, RZ ;  /* 0x000000ffff098224 */ /* 0x000fe200078e00ff */
[----:B------:R-:W-:Y:S06]  /*0390*/  @!P0 BRA `(.L_x_3) ;  /* 0x00000000005c8947 */ /* 0x000fec0003800000 */
[----:B------:R-:W-:Y:S02]  /*03a0*/  FSETP.GTU.FTZ.AND P0, PT, |R0|, +INF , PT ;  /* 0x7f8000000000780b */ /* 0x000fe40003f1c200 */
[----:B------:R-:W-:-:S04]  /*03b0*/  FSETP.GTU.FTZ.AND P1, PT, |R3|, +INF , PT ;  /* 0x7f8000000300780b */ /* 0x000fc80003f3c200 */
[----:B------:R-:W-:-:S13]  /*03c0*/  PLOP3.LUT P0, PT, P0, P1, PT, 0xf8, 0x8f ;  /* 0x00000000008f781c */ /* 0x000fda0000703f70 */
[----:B------:R-:W-:Y:S05]  /*03d0*/  @P0 BRA `(.L_x_4) ;  /* 0x00000004004c0947 */ /* 0x000fea0003800000 */
[----:B------:R-:W-:-:S13]  /*03e0*/  LOP3.LUT P0, RZ, R8, 0x7fffffff, R7, 0xc8, !PT ;  /* 0x7fffffff08ff7812 */ /* 0x000fda000780c807 */
[----:B------:R-:W-:Y:S05]  /*03f0*/  @!P0 BRA `(.L_x_5) ;  /* 0x00000004003c8947 */ /* 0x000fea0003800000 */
[C---:B------:R-:W-:Y:S02]  /*0400*/  FSETP.NEU.FTZ.AND P2, PT, |R0|.reuse, +INF , PT ;  /* 0x7f8000000000780b */ /* 0x040fe40003f5d200 */
[----:B------:R-:W-:Y:S02]  /*0410*/  FSETP.NEU.FTZ.AND P1, PT, |R3|, +INF , PT ;  /* 0x7f8000000300780b */ /* 0x000fe40003f3d200 */
[----:B------:R-:W-:-:S11]  /*0420*/  FSETP.NEU.FTZ.AND P0, PT, |R0|, +INF , PT ;  /* 0x7f8000000000780b */ /* 0x000fd60003f1d200 */
[----:B------:R-:W-:Y:S05]  /*0430*/  @!P1 BRA !P2, `(.L_x_5) ;  /* 0x00000004002c9947 */ /* 0x000fea0005000000 */
[----:B------:R-:W-:-:S04]  /*0440*/  LOP3.LUT P2, RZ, R7, 0x7fffffff, RZ, 0xc0, !PT ;  /* 0x7fffffff07ff7812 */ /* 0x000fc8000784c0ff */
[----:B------:R-:W-:-:S13]  /*0450*/  PLOP3.LUT P1, PT, P1, P2, PT, 0x2f, 0xf2 ;  /* 0x0000000000f2781c */ /* 0x000fda0000f24577 */
[----:B------:R-:W-:Y:S05]  /*0460*/  @P1 BRA `(.L_x_6) ;  /* 0x0000000400181947 */ /* 0x000fea0003800000 */
[----:B------:R-:W-:-:S04]  /*0470*/  LOP3.LUT P1, RZ, R8, 0x7fffffff, RZ, 0xc0, !PT ;  /* 0x7fffffff08ff7812 */ /* 0x000fc8000782c0ff */
[----:B------:R-:W-:-:S13]  /*0480*/  PLOP3.LUT P0, PT, P0, P1, PT, 0x2f, 0xf2 ;  /* 0x0000000000f2781c */ /* 0x000fda0000702577 */
[----:B------:R-:W-:Y:S05]  /*0490*/  @P0 BRA `(.L_x_7) ;  /* 0x0000000400000947 */ /* 0x000fea0003800000 */
[----:B------:R-:W-:Y:S02]  /*04a0*/  ISETP.GE.AND P0, PT, R10, RZ, PT ;  /* 0x000000ff0a00720c */ /* 0x000fe40003f06270 */
[----:B------:R-:W-:-:S11]  /*04b0*/  ISETP.GE.AND P1, PT, R11, RZ, PT ;  /* 0x000000ff0b00720c */ /* 0x000fd60003f26270 */
[----:B------:R-:W-:Y:S02]  /*04c0*/  @P0 IMAD.MOV.U32 R9, RZ, RZ, RZ ;  /* 0x000000ffff090224 */ /* 0x000fe400078e00ff */
[----:B------:R-:W-:Y:S01]  /*04d0*/  @!P0 FFMA R7, R0, 1.84467440737095516160e+19, RZ ;  /* 0x5f80000000078823 */ /* 0x000fe200000000ff */
[----:B------:R-:W-:Y:S02]  /*04e0*/  @!P0 IMAD.MOV.U32 R9, RZ, RZ, -0x40 ;  /* 0xffffffc0ff098424 */ /* 0x000fe400078e00ff */
[----:B------:R-:W-:Y:S02]  /*04f0*/  @!P1 FFMA R8, R3, 1.84467440737095516160e+19, RZ ;  /* 0x5f80000003089823 */ /* 0x000fe400000000ff */
[----:B------:R-:W-:-:S07]  /*0500*/  @!P1 VIADD R9, R9, 0x40 ;  /* 0x0000004009099836 */ /* 0x000fce0000000000 */
.L_x_3:
[----:B------:R-:W-:Y:S01]  /*0510*/  LEA R3, R6, 0xc0800000, 0x17 ;  /* 0xc080000006037811 */ /* 0x000fe200078eb8ff */
[----:B------:R-:W-:Y:S01]  /*0520*/  VIADD R5, R5, 0xffffff81 ;  /* 0xffffff8105057836 */ /* 0x000fe20000000000 */
[----:B------:R-:W-:Y:S03]  /*0530*/  BSSY.RECONVERGENT B2, `(.L_x_8) ;  /* 0x0000035000027945 */ /* 0x000fe60003800200 */
[----:B------:R-:W-:Y:S01]  /*0540*/  IMAD.IADD R3, R8, 0x1, -R3 ;  /* 0x0000000108037824 */ /* 0x000fe200078e0a03 */
[C---:B------:R-:W-:Y:S01]  /*0550*/  IADD3 R6, PT, PT, R5.reuse, 0x7f, -R6 ;  /* 0x0000007f05067810 */ /* 0x040fe20007ffe806 */
[----:B------:R-:W-:Y:S02]  /*0560*/  IMAD R0, R5, -0x800000, R7 ;  /* 0xff80000005007824 */ /* 0x000fe400078e0207 */
[----:B------:R-:W0:Y:S01]  /*0570*/  MUFU.RCP R8, R3 ;  /* 0x0000000300087308 */ /* 0x000e220000001000 */
[----:B------:R-:W-:Y:S01]  /*0580*/  FADD.FTZ R11, -R3, -RZ ;  /* 0x800000ff030b7221 */ /* 0x000fe20000010100 */
[----:B------:R-:W-:-:S03]  /*0590*/  IMAD.IADD R6, R6, 0x1, R9 ;  /* 0x0000000106067824 */ /* 0x000fc600078e0209 */
[----:B0-----:R-:W-:-:S04]  /*05a0*/  FFMA R13, R8, R11, 1 ;  /* 0x3f800000080d7423 */ /* 0x001fc8000000000b */
[----:B------:R-:W-:-:S04]  /*05b0*/  FFMA R10, R8, R13, R8 ;  /* 0x0000000d080a7223 */ /* 0x000fc80000000008 */
[----:B------:R-:W-:-:S04]  /*05c0*/  FFMA R7, R0, R10, RZ ;  /* 0x0000000a00077223 */ /* 0x000fc800000000ff */
[----:B------:R-:W-:-:S04]  /*05d0*/  FFMA R8, R11, R7, R0 ;  /* 0x000000070b087223 */ /* 0x000fc80000000000 */
[----:B------:R-:W-:-:S04]  /*05e0*/  FFMA R7, R10, R8, R7 ;  /* 0x000000080a077223 */ /* 0x000fc80000000007 */
[----:B------:R-:W-:-:S04]  /*05f0*/  FFMA R8, R11, R7, R0 ;  /* 0x000000070b087223 */ /* 0x000fc80000000000 */
[----:B------:R-:W-:-:S05]  /*0600*/  FFMA R0, R10, R8, R7 ;  /* 0x000000080a007223 */ /* 0x000fca0000000007 */
[----:B------:R-:W-:-:S04]  /*0610*/  SHF.R.U32.HI R3, RZ, 0x17, R0 ;  /* 0x00000017ff037819 */ /* 0x000fc80000011600 */
[----:B------:R-:W-:-:S05]  /*0620*/  LOP3.LUT R3, R3, 0xff, RZ, 0xc0, !PT ;  /* 0x000000ff03037812 */ /* 0x000fca00078ec0ff */
[----:B------:R-:W-:-:S04]  /*0630*/  IMAD.IADD R9, R3, 0x1, R6 ;  /* 0x0000000103097824 */ /* 0x000fc800078e0206 */
[----:B------:R-:W-:-:S05]  /*0640*/  VIADD R3, R9, 0xffffffff ;  /* 0xffffffff09037836 */ /* 0x000fca0000000000 */
[----:B------:R-:W-:-:S13]  /*0650*/  ISETP.GE.U32.AND P0, PT, R3, 0xfe, PT ;  /* 0x000000fe0300780c */ /* 0x000fda0003f06070 */
[----:B------:R-:W-:Y:S05]  /*0660*/  @!P0 BRA `(.L_x_9) ;  /* 0x0000000000808947 */ /* 0x000fea0003800000 */
[----:B------:R-:W-:-:S13]  /*0670*/  ISETP.GT.AND P0, PT, R9, 0xfe, PT ;  /* 0x000000fe0900780c */ /* 0x000fda0003f04270 */
[----:B------:R-:W-:Y:S05]  /*0680*/  @P0 BRA `(.L_x_10) ;  /* 0x00000000006c0947 */ /* 0x000fea0003800000 */
[----:B------:R-:W-:-:S13]  /*0690*/  ISETP.GE.AND P0, PT, R9, 0x1, PT ;  /* 0x000000010900780c */ /* 0x000fda0003f06270 */
[----:B------:R-:W-:Y:S05]  /*06a0*/  @P0 BRA `(.L_x_11) ;  /* 0x0000000000740947 */ /* 0x000fea0003800000 */
[----:B------:R-:W-:Y:S02]  /*06b0*/  ISETP.GE.AND P0, PT, R9, -0x18, PT ;  /* 0xffffffe80900780c */ /* 0x000fe40003f06270 */
[----:B------:R-:W-:-:S11]  /*06c0*/  LOP3.LUT R0, R0, 0x80000000, RZ, 0xc0, !PT ;  /* 0x8000000000007812 */ /* 0x000fd600078ec0ff */
[----:B------:R-:W-:Y:S05]  /*06d0*/  @!P0 BRA `(.L_x_11) ;  /* 0x0000000000688947 */ /* 0x000fea0003800000 */
[CCC-:B------:R-:W-:Y:S01]  /*06e0*/  FFMA.RZ R3, R10.reuse, R8.reuse, R7.reuse ;  /* 0x000000080a037223 */ /* 0x1c0fe2000000c007 */
[CCC-:B------:R-:W-:Y:S01]  /*06f0*/  FFMA.RM R6, R10.reuse, R8.reuse, R7.reuse ;  /* 0x000000080a067223 */ /* 0x1c0fe20000004007 */
[C---:B------:R-:W-:Y:S02]  /*0700*/  ISETP.NE.AND P2, PT, R9.reuse, RZ, PT ;  /* 0x000000ff0900720c */ /* 0x040fe40003f45270 */
[----:B------:R-:W-:Y:S02]  /*0710*/  ISETP.NE.AND P1, PT, R9, RZ, PT ;  /* 0x000000ff0900720c */ /* 0x000fe40003f25270 */
[----:B------:R-:W-:Y:S01]  /*0720*/  LOP3.LUT R5, R3, 0x7fffff, RZ, 0xc0, !PT ;  /* 0x007fffff03057812 */ /* 0x000fe200078ec0ff */
[----:B------:R-:W-:Y:S01]  /*0730*/  FFMA.RP R3, R10, R8, R7 ;  /* 0x000000080a037223 */ /* 0x000fe20000008007 */
[----:B------:R-:W-:Y:S02]  /*0740*/  VIADD R8, R9, 0x20 ;  /* 0x0000002009087836 */ /* 0x000fe40000000000 */
[----:B------:R-:W-:Y:S01]  /*0750*/  LOP3.LUT R5, R5, 0x800000, RZ, 0xfc, !PT ;  /* 0x0080000005057812 */ /* 0x000fe200078efcff */
[----:B------:R-:W-:Y:S01]  /*0760*/  IMAD.MOV R7, RZ, RZ, -R9 ;  /* 0x000000ffff077224 */ /* 0x000fe200078e0a09 */
[----:B------:R-:W-:-:S02]  /*0770*/  FSETP.NEU.FTZ.AND P0, PT, R3, R6, PT ;  /* 0x000000060300720b */ /* 0x000fc40003f1d000 */
[----:B------:R-:W-:Y:S02]  /*0780*/  SHF.L.U32 R8, R5, R8, RZ ;  /* 0x0000000805087219 */ /* 0x000fe400000006ff */
[----:B------:R-:W-:Y:S02]  /*0790*/  SEL R6, R7, RZ, P2 ;  /* 0x000000ff07067207 */ /* 0x000fe40001000000 */
[----:B------:R-:W-:Y:S02]  /*07a0*/  ISETP.NE.AND P1, PT, R8, RZ, P1 ;  /* 0x000000ff0800720c */ /* 0x000fe40000f25270 */
[----:B------:R-:W-:Y:S02]  /*07b0*/  SHF.R.U32.HI R6, RZ, R6, R5 ;  /* 0x00000006ff067219 */ /* 0x000fe40000011605 */
[----:B------:R-:W-:Y:S02]  /*07c0*/  PLOP3.LUT P0, PT, P0, P1, PT, 0xf8, 0x8f ;  /* 0x00000000008f781c */ /* 0x000fe40000703f70 */
[----:B------:R-:W-:-:S02]  /*07d0*/  SHF.R.U32.HI R8, RZ, 0x1, R6 ;  /* 0x00000001ff087819 */ /* 0x000fc40000011606 */
[----:B------:R-:W-:-:S04]  /*07e0*/  SEL R3, RZ, 0x1, !P0 ;  /* 0x00000001ff037807 */ /* 0x000fc80004000000 */
[----:B------:R-:W-:-:S04]  /*07f0*/  LOP3.LUT R3, R3, 0x1, R8, 0xf8, !PT ;  /* 0x0000000103037812 */ /* 0x000fc800078ef808 */
[----:B------:R-:W-:-:S05]  /*0800*/  LOP3.LUT R3, R3, R6, RZ, 0xc0, !PT ;  /* 0x0000000603037212 */ /* 0x000fca00078ec0ff */
[----:B------:R-:W-:-:S05]  /*0810*/  IMAD.IADD R3, R8, 0x1, R3 ;  /* 0x0000000108037824 */ /* 0x000fca00078e0203 */
[----:B------:R-:W-:Y:S01]  /*0820*/  LOP3.LUT R0, R3, R0, RZ, 0xfc, !PT ;  /* 0x0000000003007212 */ /* 0x000fe200078efcff */
[----:B------:R-:W-:Y:S06]  /*0830*/  BRA `(.L_x_11) ;  /* 0x0000000000107947 */ /* 0x000fec0003800000 */
.L_x_10:
[----:B------:R-:W-:-:S04]  /*0840*/  LOP3.LUT R0, R0, 0x80000000, RZ, 0xc0, !PT ;  /* 0x8000000000007812 */ /* 0x000fc800078ec0ff */
[----:B------:R-:W-:Y:S01]  /*0850*/  LOP3.LUT R0, R0, 0x7f800000, RZ, 0xfc, !PT ;  /* 0x7f80000000007812 */ /* 0x000fe200078efcff */
[----:B------:R-:W-:Y:S06]  /*0860*/  BRA `(.L_x_11) ;  /* 0x0000000000047947 */ /* 0x000fec0003800000 */
.L_x_9:
[----:B------:R-:W-:-:S07]  /*0870*/  IMAD R0, R6, 0x800000, R0 ;  /* 0x0080000006007824 */ /* 0x000fce00078e0200 */
.L_x_11:
[----:B------:R-:W-:Y:S05]  /*0880*/  BSYNC.RECONVERGENT B2 ;  /* 0x0000000000027941 */ /* 0x000fea0003800200 */
.L_x_8:
[----:B------:R-:W-:Y:S05]  /*0890*/  BRA `(.L_x_12) ;  /* 0x0000000000207947 */ /* 0x000fea0003800000 */
.L_x_7:
[----:B------:R-:W-:-:S04]  /*08a0*/  LOP3.LUT R0, R8, 0x80000000, R7, 0x48, !PT ;  /* 0x8000000008007812 */ /* 0x000fc800078e4807 */
[----:B------:R-:W-:Y:S01]  /*08b0*/  LOP3.LUT R0, R0, 0x7f800000, RZ, 0xfc, !PT ;  /* 0x7f80000000007812 */ /* 0x000fe200078efcff */
[----:B------:R-:W-:Y:S06]  /*08c0*/  BRA `(.L_x_12) ;  /* 0x0000000000147947 */ /* 0x000fec0003800000 */
.L_x_6:
[----:B------:R-:W-:Y:S01]  /*08d0*/  LOP3.LUT R0, R8, 0x80000000, R7, 0x48, !PT ;  /* 0x8000000008007812 */ /* 0x000fe200078e4807 */
[----:B------:R-:W-:Y:S06]  /*08e0*/  BRA `(.L_x_12) ;  /* 0x00000000000c7947 */ /* 0x000fec0003800000 */
.L_x_5:
[----:B------:R-:W0:Y:S01]  /*08f0*/  MUFU.RSQ R0, -QNAN ;  /* 0xffc0000000007908 */ /* 0x000e220000001400 */
[----:B------:R-:W-:Y:S05]  /*0900*/  BRA `(.L_x_12) ;  /* 0x0000000000047947 */ /* 0x000fea0003800000 */
.L_x_4:
[----:B------:R-:W-:-:S07]  /*0910*/  FADD.FTZ R0, R0, R3 ;  /* 0x0000000300007221 */ /* 0x000fce0000010000 */
.L_x_12:
[----:B------:R-:W-:Y:S05]  /*0920*/  BSYNC.RECONVERGENT B1 ;  /* 0x0000000000017941 */ /* 0x000fea0003800200 */
.L_x_2:
[----:B------:R-:W-:-:S04]  /*0930*/  IMAD.MOV.U32 R5, RZ, RZ, 0x0 ;  /* 0x00000000ff057424 */ /* 0x000fc800078e00ff */
[----:B0-----:R-:W-:Y:S05]  /*0940*/  RET.REL.NODEC R4 `(_Z14softmax_kernelPfS_S_S_i) ;  /* 0xfffffff404ac7950 */ /* 0x001fea0003c3ffff */
.L_x_13:
[----:B------:R-:W-:-:S00]  /*0950*/  BRA `(.L_x_13) ;  /* 0xfffffffc00fc7947 */ /* 0x000fc0000383ffff */
[----:B------:R-:W-:-:S00]  /*0960*/  NOP ;  /* 0x0000000000007918 */ /* 0x000fc00000000000 */
        /* <DEDUP_REMOVED lines=9> */
.L_x_20:


//--------------------- .text._Z14exp_sum_kernelPfS_S_i --------------------------
	.section	.text._Z14exp_sum_kernelPfS_S_i,"ax",@progbits
	.align	128
        .global         _Z14exp_sum_kernelPfS_S_i
        .type           _Z14exp_sum_kernelPfS_S_i,@function
        .size           _Z14exp_sum_kernelPfS_S_i,(.L_x_22 - _Z14exp_sum_kernelPfS_S_i)
        .other          _Z14exp_sum_kernelPfS_S_i,@"STO_CUDA_ENTRY STV_DEFAULT"
_Z14exp_sum_kernelPfS_S_i:
.text._Z14exp_sum_kernelPfS_S_i:
[----:B------:R-:W-:Y:S01]  /*0000*/  LDC R1, c[0x0][0x37c] ;  /* 0x0000df00ff017b82 */ /* 0x000fe20000000800 */
[----:B------:R-:W0:Y:S01]  /*0010*/  S2R R7, SR_CTAID.X ;  /* 0x0000000000077919 */ /* 0x000e220000002500 */
[----:B------:R-:W1:Y:S01]  /*0020*/  LDCU UR8, c[0x0][0x398] ;  /* 0x00007300ff0877ac */ /* 0x000e620008000800 */
[----:B------:R-:W-:Y:S01]  /*0030*/  BSSY.RECONVERGENT B0, `(.L_x_14) ;  /* 0x000007d000007945 */ /* 0x000fe20003800200 */
[----:B------:R-:W-:Y:S01]  /*0040*/  HFMA2 R8, -RZ, RZ, 0, 0 ;  /* 0x00000000ff087431 */ /* 0x000fe200000001ff */
[----:B------:R-:W0:Y:S01]  /*0050*/  S2R R4, SR_TID.X ;  /* 0x0000000000047919 */ /* 0x000e220000002100 */
[----:B------:R-:W2:Y:S01]  /*0060*/  LDCU.64 UR6, c[0x0][0x358] ;  /* 0x00006b00ff0677ac */ /* 0x000ea20008000a00 */
[----:B------:R-:W3:Y:S01]  /*0070*/  S2R R0, SR_CTAID.Y ;  /* 0x0000000000007919 */ /* 0x000ee20000002600 */
[----:B0-----:R-:W-:-:S04]  /*0080*/  LEA R7, R7, R4, 0x8 ;  /* 0x0000000407077211 */ /* 0x001fc800078e40ff */
[----:B-1----:R-:W-:-:S13]  /*0090*/  ISETP.GE.U32.AND P0, PT, R7, UR8, PT ;  /* 0x0000000807007c0c */ /* 0x002fda000bf06070 */
[----:B--23--:R-:W-:Y:S05]  /*00a0*/  @P0 BRA `(.L_x_15) ;  /* 0x0000000400d40947 */ /* 0x00cfea0003800000 */
[----:B------:R-:W0:Y:S01]  /*00b0*/  LDC.64 R2, c[0x0][0x380] ;  /* 0x0000e000ff027b82 */ /* 0x000e220000000a00 */
[----:B------:R-:W-:-:S04]  /*00c0*/  IADD3 R5, PT, PT, R7, 0x20, RZ ;  /* 0x0000002007057810 */ /* 0x000fc80007ffe0ff */
[----:B------:R-:W-:Y:S01]  /*00d0*/  ISETP.GE.U32.AND P1, PT, R5, UR8, PT ;  /* 0x0000000805007c0c */ /* 0x000fe2000bf26070 */
[----:B------:R-:W-:Y:S02]  /*00e0*/  IMAD R5, R0, UR8, R7 ;  /* 0x0000000800057c24 */ /* 0x000fe4000f8e0207 */
[----:B------:R-:W1:Y:S10]  /*00f0*/  LDC.64 R8, c[0x0][0x388] ;  /* 0x0000e200ff087b82 */ /* 0x000e740000000a00 */
[C---:B------:R-:W-:Y:S01]  /*0100*/  @!P1 IADD3 R13, PT, PT, R5.reuse, 0x20, RZ ;  /* 0x00000020050d9810 */ /* 0x040fe20007ffe0ff */
[----:B0-----:R-:W-:-:S04]  /*0110*/  IMAD.WIDE.U32 R10, R5, 0x4, R2 ;  /* 0x00000004050a7825 */ /* 0x001fc800078e0002 */
[----:B------:R-:W-:Y:S02]  /*0120*/  @!P1 IMAD.WIDE.U32 R12, R13, 0x4, R2 ;  /* 0x000000040d0c9825 */ /* 0x000fe400078e0002 */
[----:B------:R0:W2:Y:S02]  /*0130*/  LDG.E R11, desc[UR6][R10.64] ;  /* 0x000000060a0b7981 */ /* 0x0000a4000c1e1900 */
[----:B-1----:R-:W-:Y:S02]  /*0140*/  IMAD.WIDE.U32 R8, R0, 0x4, R8 ;  /* 0x0000000400087825 */ /* 0x002fe400078e0008 */
[----:B------:R1:W3:Y:S04]  /*0150*/  @!P1 LDG.E R13, desc[UR6][R12.64] ;  /* 0x000000060c0d9981 */ /* 0x0002e8000c1e1900 */
[----:B------:R-:W2:Y:S01]  /*0160*/  LDG.E R6, desc[UR6][R8.64] ;  /* 0x0000000608067981 */ /* 0x000ea2000c1e1900 */
[----:B------:R-:W-:-:S04]  /*0170*/  IADD3 R14, PT, PT, R7, 0x40, RZ ;  /* 0x00000040070e7810 */ /* 0x000fc80007ffe0ff */
[----:B------:R-:W-:Y:S02]  /*0180*/  ISETP.GE.U32.AND P6, PT, R14, UR8, PT ;  /* 0x000000080e007c0c */ /* 0x000fe4000bfc6070 */
[----:B------:R-:W-:-:S04]  /*0190*/  IADD3 R15, PT, PT, R7, 0x60, RZ ;  /* 0x00000060070f7810 */ /* 0x000fc80007ffe0ff */
[----:B------:R-:W-:-:S07]  /*01a0*/  ISETP.GE.U32.AND P2, PT, R15, UR8, PT ;  /* 0x000000080f007c0c */ /* 0x000fce000bf46070 */
[----:B------:R-:W-:-:S05]  /*01b0*/  @!P6 IADD3 R15, PT, PT, R5, 0x40, RZ ;  /* 0x00000040050fe810 */ /* 0x000fca0007ffe0ff */
[----:B------:R-:W-:Y:S01]  /*01c0*/  @!P6 IMAD.WIDE.U32 R14, R15, 0x4, R2 ;  /* 0x000000040f0ee825 */ /* 0x000fe200078e0002 */
[----:B------:R-:W-:-:S05]  /*01d0*/  @!P2 IADD3 R17, PT, PT, R5, 0x60, RZ ;  /* 0x000000600511a810 */ /* 0x000fca0007ffe0ff */
[----:B------:R-:W4:Y:S01]  /*01e0*/  @!P6 LDG.E R15, desc[UR6][R14.64] ;  /* 0x000000060e0fe981 */ /* 0x000f22000c1e1900 */
[----:B------:R-:W-:-:S06]  /*01f0*/  @!P2 IMAD.WIDE.U32 R16, R17, 0x4, R2 ;  /* 0x000000041110a825 */ /* 0x000fcc00078e0002 */
[----:B------:R5:W5:Y:S01]  /*0200*/  @!P2 LDG.E R17, desc[UR6][R16.64] ;  /* 0x000000061011a981 */ /* 0x000b62000c1e1900 */
[C---:B0-----:R-:W-:Y:S02]  /*0210*/  IADD3 R10, PT, PT, R7.reuse, 0x80, RZ ;  /* 0x00000080070a7810 */ /* 0x041fe40007ffe0ff */
[----:B------:R-:W-:Y:S02]  /*0220*/  PLOP3.LUT P0, PT, PT, PT, PT, 0x80, 0x8 ;  /* 0x000000000008781c */ /* 0x000fe40003f0f070 */
[----:B-1----:R-:W-:-:S04]  /*0230*/  IADD3 R12, PT, PT, R7, 0xa0, RZ ;  /* 0x000000a0070c7810 */ /* 0x002fc80007ffe0ff */
[----:B------:R-:W-:Y:S01]  /*0240*/  ISETP.GE.U32.AND P5, PT, R12, UR8, PT ;  /* 0x000000080c007c0c */ /* 0x000fe2000bfa6070 */
[----:B--2---:R-:W-:-:S04]  /*0250*/  FADD R11, -R6, R11 ;  /* 0x0000000b060b7221 */ /* 0x004fc80000000100 */
[----:B------:R-:W-:-:S05]  /*0260*/  FMUL R11, R11, 1.4426950216293334961 ;  /* 0x3fb8aa3b0b0b7820 */ /* 0x000fca0000400000 */
[----:B------:R-:W-:-:S13]  /*0270*/  FSETP.GEU.AND P3, PT, R11, -126, PT ;  /* 0xc2fc00000b00780b */ /* 0x000fda0003f6e000 */
[----:B------:R-:W-:-:S04]  /*0280*/  @!P3 FMUL R11, R11, 0.5 ;  /* 0x3f0000000b0bb820 */ /* 0x000fc80000400000 */
[----:B------:R-:W0:Y:S01]  /*0290*/  MUFU.EX2 R8, R11 ;  /* 0x0000000b00087308 */ /* 0x000e220000000800 */
[----:B---3--:R-:W-:-:S04]  /*02a0*/  @!P1 FADD R13, -R6, R13 ;  /* 0x0000000d060d9221 */ /* 0x008fc80000000100 */
[----:B------:R-:W-:Y:S01]  /*02b0*/  @!P1 FMUL R13, R13, 1.4426950216293334961 ;  /* 0x3fb8aa3b0d0d9820 */ /* 0x000fe20000400000 */
[----:B0-----:R-:W-:Y:S01]  /*02c0*/  @!P3 FMUL R8, R8, R8 ;  /* 0x000000080808b220 */ /* 0x001fe20000400000 */
[----:B------:R-:W-:-:S03]  /*02d0*/  ISETP.GE.U32.AND P3, PT, R10, UR8, PT ;  /* 0x000000080a007c0c */ /* 0x000fc6000bf66070 */
[----:B------:R-:W-:-:S04]  /*02e0*/  @!P1 FSETP.GEU.AND P4, PT, R13, -126, PT ;  /* 0xc2fc00000d00980b */ /* 0x000fc80003f8e000 */
[----:B------:R-:W-:-:S06]  /*02f0*/  @!P1 PLOP3.LUT P0, PT, P4, PT, PT, 0x80, 0x8 ;  /* 0x000000000008981c */ /* 0x000fcc000270f070 */
[----:B------:R-:W-:-:S05]  /*0300*/  @!P3 IADD3 R11, PT, PT, R5, 0x80, RZ ;  /* 0x00000080050bb810 */ /* 0x000fca0007ffe0ff */
[----:B------:R-:W-:-:S04]  /*0310*/  @!P3 IMAD.WIDE.U32 R10, R11, 0x4, R2 ;  /* 0x000000040b0ab825 */ /* 0x000fc800078e0002 */
[----:B------:R-:W-:Y:S02]  /*0320*/  @!P0 FMUL R13, R13, 0.5 ;  /* 0x3f0000000d0d8820 */ /* 0x000fe40000400000 */
[----:B------:R-:W2:Y:S02]  /*0330*/  @!P3 LDG.E R11, desc[UR6][R10.64] ;  /* 0x000000060a0bb981 */ /* 0x000ea4000c1e1900 */
[----:B------:R0:W1:Y:S02]  /*0340*/  @!P1 MUFU.EX2 R9, R13 ;  /* 0x0000000d00099308 */ /* 0x0000640000000800 */
[----:B0-----:R-:W-:-:S05]  /*0350*/  @!P5 IADD3 R13, PT, PT, R5, 0xa0, RZ ;  /* 0x000000a0050dd810 */ /* 0x001fca0007ffe0ff */
[----:B------:R-:W-:-:S06]  /*0360*/  @!P5 IMAD.WIDE.U32 R12, R13, 0x4, R2 ;  /* 0x000000040d0cd825 */ /* 0x000fcc00078e0002 */
[----:B------:R-:W3:Y:S01]  /*0370*/  @!P5 LDG.E R13, desc[UR6][R12.64] ;  /* 0x000000060c0dd981 */ /* 0x000ee2000c1e1900 */
[----:B----4-:R-:W-:Y:S01]  /*0380*/  @!P6 FADD R15, -R6, R15 ;  /* 0x0000000f060fe221 */ /* 0x010fe20000000100 */
[----:B-1----:R-:W-:-:S03]  /*0390*/  @!P0 FMUL R9, R9, R9 ;  /* 0x0000000909098220 */ /* 0x002fc60000400000 */
[----:B-----5:R-:W-:Y:S01]  /*03a0*/  @!P6 FMUL R16, R15, 1.4426950216293334961 ;  /* 0x3fb8aa3b0f10e820 */ /* 0x020fe20000400000 */
[----:B------:R-:W-:Y:S01]  /*03b0*/  @!P1 FADD R8, R8, R9 ;  /* 0x0000000908089221 */ /* 0x000fe20000000000 */
[----:B------:R-:W-:-:S03]  /*03c0*/  @!P2 FADD R17, -R6, R17 ;  /* 0x000000110611a221 */ /* 0x000fc60000000100 */
[----:B------:R-:W-:Y:S01]  /*03d0*/  @!P6 FSETP.GEU.AND P1, PT, R16, -126, PT ;  /* 0xc2fc00001000e80b */ /* 0x000fe20003f2e000 */
[----:B------:R-:W-:Y:S01]  /*03e0*/  @!P2 FMUL R17, R17, 1.4426950216293334961 ;  /* 0x3fb8aa3b1111a820 */ /* 0x000fe20000400000 */
[----:B------:R-:W-:Y:S02]  /*03f0*/  PLOP3.LUT P0, PT, PT, PT, PT, 0x80, 0x8 ;  /* 0x000000000008781c */ /* 0x000fe40003f0f070 */
[----:B------:R-:W-:Y:S02]  /*0400*/  @!P6 PLOP3.LUT P0, PT, P1, PT, PT, 0x80, 0x8 ;  /* 0x000000000008e81c */ /* 0x000fe40000f0f070 */
[----:B------:R-:W-:Y:S02]  /*0410*/  @!P2 FSETP.GEU.AND P4, PT, R17, -126, PT ;  /* 0xc2fc00001100a80b */ /* 0x000fe40003f8e000 */
[----:B------:R-:W-:Y:S02]  /*0420*/  PLOP3.LUT P1, PT, PT, PT, PT, 0x80, 0x8 ;  /* 0x000000000008781c */ /* 0x000fe40003f2f070 */
[----:B------:R-:W-:-:S02]  /*0430*/  @!P2 PLOP3.LUT P1, PT, P4, PT, PT, 0x80, 0x8 ;  /* 0x000000000008a81c */ /* 0x000fc4000272f070 */
[----:B------:R-:W-:-:S05]  /*0440*/  IADD3 R9, PT, PT, R7, 0xc0, RZ ;  /* 0x000000c007097810 */ /* 0x000fca0007ffe0ff */
[----:B------:R-:W-:Y:S01]  /*0450*/  @!P0 FMUL R16, R16, 0.5 ;  /* 0x3f00000010108820 */ /* 0x000fe20000400000 */
[----:B------:R-:W-:-:S03]  /*0460*/  ISETP.GE.U32.AND P4, PT, R9, UR8, PT ;  /* 0x0000000809007c0c */ /* 0x000fc6000bf86070 */
[----:B------:R-:W0:Y:S02]  /*0470*/  @!P6 MUFU.EX2 R9, R16 ;  /* 0x000000100009e308 */ /* 0x000e240000000800 */
[----:B------:R-:W-:-:S06]  /*0480*/  @!P1 FMUL R17, R17, 0.5 ;  /* 0x3f00000011119820 */ /* 0x000fcc0000400000 */
[----:B------:R-:W1:Y:S01]  /*0490*/  @!P2 MUFU.EX2 R19, R17 ;  /* 0x000000110013a308 */ /* 0x000e620000000800 */
[----:B0-----:R-:W-:-:S04]  /*04a0*/  @!P0 FMUL R9, R9, R9 ;  /* 0x0000000909098220 */ /* 0x001fc80000400000 */
[----:B------:R-:W-:Y:S01]  /*04b0*/  @!P6 FADD R8, R8, R9 ;  /* 0x000000090808e221 */ /* 0x000fe20000000000 */
[----:B-1----:R-:W-:-:S04]  /*04c0*/  @!P1 FMUL R19, R19, R19 ;  /* 0x0000001313139220 */ /* 0x002fc80000400000 */
[----:B------:R-:W-:Y:S01]  /*04d0*/  @!P2 FADD R8, R8, R19 ;  /* 0x000000130808a221 */ /* 0x000fe20000000000 */
[----:B------:R-:W-:Y:S02]  /*04e0*/  PLOP3.LUT P6, PT, PT, PT, PT, 0x80, 0x8 ;  /* 0x000000000008781c */ /* 0x000fe40003fcf070 */
[----:B------:R-:W-:Y:S02]  /*04f0*/  IADD3 R7, PT, PT, R7, 0xe0, RZ ;  /* 0x000000e007077810 */ /* 0x000fe40007ffe0ff */
[----:B------:R-:W-:-:S05]  /*0500*/  @!P4 IADD3 R15, PT, PT, R5, 0xc0, RZ ;  /* 0x000000c0050fc810 */ /* 0x000fca0007ffe0ff */
[----:B------:R-:W-:-:S06]  /*0510*/  @!P4 IMAD.WIDE.U32 R14, R15, 0x4, R2 ;  /* 0x000000040f0ec825 */ /* 0x000fcc00078e0002 */
[----:B------:R-:W4:Y:S01]  /*0520*/  @!P4 LDG.E R15, desc[UR6][R14.64] ;  /* 0x000000060e0fc981 */ /* 0x000f22000c1e1900 */
[----:B--2---:R-:W-:-:S04]  /*0530*/  @!P3 FADD R9, -R6, R11 ;  /* 0x0000000b0609b221 */ /* 0x004fc80000000100 */
[----:B------:R-:W-:-:S05]  /*0540*/  @!P3 FMUL R9, R9, 1.4426950216293334961 ;  /* 0x3fb8aa3b0909b820 */ /* 0x000fca0000400000 */
[----:B------:R-:W-:-:S04]  /*0550*/  @!P3 FSETP.GEU.AND P2, PT, R9, -126, PT ;  /* 0xc2fc00000900b80b */ /* 0x000fc80003f4e000 */
[----:B------:R-:W-:Y:S01]  /*0560*/  @!P3 PLOP3.LUT P6, PT, P2, PT, PT, 0x80, 0x8 ;  /* 0x000000000008b81c */ /* 0x000fe200017cf070 */
[----:B---3--:R-:W-:-:S03]  /*0570*/  @!P5 FADD R18, -R6, R13 ;  /* 0x0000000d0612d221 */ /* 0x008fc60000000100 */
[----:B------:R-:W-:Y:S02]  /*0580*/  P2R R13, PR, RZ, 0x40 ;  /* 0x00000040ff0d7803 */ /* 0x000fe40000000000 */
[----:B------:R-:W-:-:S13]  /*0590*/  ISETP.GE.U32.AND P6, PT, R7, UR8, PT ;  /* 0x0000000807007c0c */ /* 0x000fda000bfc6070 */
[----:B------:R-:W-:-:S05]  /*05a0*/  @!P6 IADD3 R5, PT, PT, R5, 0xe0, RZ ;  /* 0x000000e00505e810 */ /* 0x000fca0007ffe0ff */
[----:B------:R-:W-:-:S06]  /*05b0*/  @!P6 IMAD.WIDE.U32 R2, R5, 0x4, R2 ;  /* 0x000000040502e825 */ /* 0x000fcc00078e0002 */
[----:B------:R-:W2:Y:S01]  /*05c0*/  @!P6 LDG.E R3, desc[UR6][R2.64] ;  /* 0x000000060203e981 */ /* 0x000ea2000c1e1900 */
[----:B------:R-:W-:Y:S01]  /*05d0*/  @!P5 FMUL R18, R18, 1.4426950216293334961 ;  /* 0x3fb8aa3b1212d820 */ /* 0x000fe20000400000 */
[----:B------:R-:W-:-:S04]  /*05e0*/  PLOP3.LUT P0, PT, PT, PT, PT, 0x80, 0x8 ;  /* 0x000000000008781c */ /* 0x000fc80003f0f070 */
[----:B------:R-:W-:Y:S02]  /*05f0*/  @!P5 FSETP.GEU.AND P1, PT, R18, -126, PT ;  /* 0xc2fc00001200d80b */ /* 0x000fe40003f2e000 */
[----:B------:R-:W-:Y:S02]  /*0600*/  P2R R11, PR, RZ, 0x8 ;  /* 0x00000008ff0b7803 */ /* 0x000fe40000000000 */
[----:B------:R-:W-:Y:S02]  /*0610*/  @!P5 PLOP3.LUT P0, PT, P1, PT, PT, 0x80, 0x8 ;  /* 0x000000000008d81c */ /* 0x000fe40000f0f070 */
[----:B------:R-:W-:Y:S02]  /*0620*/  P2R R12, PR, RZ, 0x20 ;  /* 0x00000020ff0c7803 */ /* 0x000fe40000000000 */
[----:B------:R-:W-:Y:S02]  /*0630*/  ISETP.NE.AND P5, PT, R13, RZ, PT ;  /* 0x000000ff0d00720c */ /* 0x000fe40003fa5270 */
[----:B------:R-:W-:Y:S01]  /*0640*/  PLOP3.LUT P1, PT, PT, PT, PT, 0x80, 0x8 ;  /* 0x000000000008781c */ /* 0x000fe20003f2f070 */
[----:B----4-:R-:W-:-:S04]  /*0650*/  @!P4 FADD R10, -R6, R15 ;  /* 0x0000000f060ac221 */ /* 0x010fc80000000100 */
[----:B------:R-:W-:-:S05]  /*0660*/  @!P4 FMUL R10, R10, 1.4426950216293334961 ;  /* 0x3fb8aa3b0a0ac820 */ /* 0x000fca0000400000 */
[----:B------:R-:W-:-:S04]  /*0670*/  @!P4 FSETP.GEU.AND P2, PT, R10, -126, PT ;  /* 0xc2fc00000a00c80b */ /* 0x000fc80003f4e000 */
[----:B------:R-:W-:Y:S02]  /*0680*/  @!P4 PLOP3.LUT P1, PT, P2, PT, PT, 0x80, 0x8 ;  /* 0x000000000008c81c */ /* 0x000fe4000172f070 */
[----:B------:R-:W-:Y:S01]  /*0690*/  PLOP3.LUT P2, PT, PT, PT, PT, 0x80, 0x8 ;  /* 0x000000000008781c */ /* 0x000fe20003f4f070 */
[----:B------:R-:W-:Y:S01]  /*06a0*/  @!P5 FMUL R9, R9, 0.5 ;  /* 0x3f0000000909d820 */ /* 0x000fe20000400000 */
[----:B------:R-:W-:-:S09]  /*06b0*/  @!P0 FMUL R18, R18, 0.5 ;  /* 0x3f00000012128820 */ /* 0x000fd20000400000 */
[----:B------:R-:W-:Y:S01]  /*06c0*/  @!P1 FMUL R10, R10, 0.5 ;  /* 0x3f0000000a0a9820 */ /* 0x000fe20000400000 */
[----:B--2---:R-:W-:-:S04]  /*06d0*/  @!P6 FADD R6, -R6, R3 ;  /* 0x000000030606e221 */ /* 0x004fc80000000100 */
[----:B------:R-:W-:-:S05]  /*06e0*/  @!P6 FMUL R6, R6, 1.4426950216293334961 ;  /* 0x3fb8aa3b0606e820 */ /* 0x000fca0000400000 */
[----:B------:R-:W-:-:S04]  /*06f0*/  @!P6 FSETP.GEU.AND P3, PT, R6, -126, PT ;  /* 0xc2fc00000600e80b */ /* 0x000fc80003f6e000 */
[----:B------:R-:W-:Y:S02]  /*0700*/  @!P6 PLOP3.LUT P2, PT, P3, PT, PT, 0x80, 0x8 ;  /* 0x000000000008e81c */ /* 0x000fe40001f4f070 */
[----:B------:R-:W-:-:S13]  /*0710*/  ISETP.NE.AND P3, PT, R11, RZ, PT ;  /* 0x000000ff0b00720c */ /* 0x000fda0003f65270 */
[----:B------:R-:W0:Y:S02]  /*0720*/  @!P3 MUFU.EX2 R5, R9 ;  /* 0x000000090005b308 */ /* 0x000e240000000800 */
[----:B0-----:R-:W-:Y:S01]  /*0730*/  @!P5 FMUL R5, R5, R5 ;  /* 0x000000050505d220 */ /* 0x001fe20000400000 */
[----:B------:R-:W-:-:S05]  /*0740*/  ISETP.NE.AND P5, PT, R12, RZ, PT ;  /* 0x000000ff0c00720c */ /* 0x000fca0003fa5270 */
[----:B------:R-:W0:Y:S01]  /*0750*/  @!P4 MUFU.EX2 R3, R10 ;  /* 0x0000000a0003c308 */ /* 0x000e220000000800 */
[----:B------:R-:W-:-:S07]  /*0760*/  @!P2 FMUL R6, R6, 0.5 ;  /* 0x3f0000000606a820 */ /* 0x000fce0000400000 */
[----:B------:R-:W1:Y:S08]  /*0770*/  @!P5 MUFU.EX2 R7, R18 ;  /* 0x000000120007d308 */ /* 0x000e700000000800 */
[----:B------:R-:W2:Y:S01]  /*0780*/  @!P6 MUFU.EX2 R11, R6 ;  /* 0x00000006000be308 */ /* 0x000ea20000000800 */
[----:B------:R-:W-:Y:S01]  /*0790*/  @!P3 FADD R8, R8, R5 ;  /* 0x000000050808b221 */ /* 0x000fe20000000000 */
[----:B0-----:R-:W-:Y:S01]  /*07a0*/  @!P1 FMUL R3, R3, R3 ;  /* 0x0000000303039220 */ /* 0x001fe20000400000 */
[----:B-1----:R-:W-:-:S04]  /*07b0*/  @!P0 FMUL R7, R7, R7 ;  /* 0x0000000707078220 */ /* 0x002fc80000400000 */
[----:B------:R-:W-:Y:S01]  /*07c0*/  @!P5 FADD R8, R8, R7 ;  /* 0x000000070808d221 */ /* 0x000fe20000000000 */
[----:B--2---:R-:W-:-:S03]  /*07d0*/  @!P2 FMUL R11, R11, R11 ;  /* 0x0000000b0b0ba220 */ /* 0x004fc60000400000 */
[----:B------:R-:W-:-:S04]  /*07e0*/  @!P4 FADD R8, R8, R3 ;  /* 0x000000030808c221 */ /* 0x000fc80000000000 */
[----:B------:R-:W-:-:S07]  /*07f0*/  @!P6 FADD R8, R8, R11 ;  /* 0x0000000b0808e221 */ /* 0x000fce0000000000 */
.L_x_15:
[----:B------:R-:W-:Y:S05]  /*0800*/  BSYNC.RECONVERGENT B0 ;  /* 0x0000000000007941 */ /* 0x000fea0003800200 */
.L_x_14:
[----:B------:R-:W0:Y:S01]  /*0810*/  S2UR UR5, SR_CgaCtaId ;  /* 0x00000000000579c3 */ /* 0x000e220000008800 */
[----:B------:R-:W-:Y:S01]  /*0820*/  UMOV UR4, 0x400 ;  /* 0x0000040000047882 */ /* 0x000fe20000000000 */
[C---:B------:R-:W-:Y:S02]  /*0830*/  ISETP.GT.U32.AND P0, PT, R4.reuse, 0xf, PT ;  /* 0x0000000f0400780c */ /* 0x040fe40003f04070 */
[----:B------:R-:W-:Y:S01]  /*0840*/  ISETP.GT.U32.AND P1, PT, R4, 0x7, PT ;  /* 0x000000070400780c */ /* 0x000fe20003f24070 */
[----:B0-----:R-:W-:-:S06]  /*0850*/  ULEA UR4, UR5, UR4, 0x18 ;  /* 0x0000000405047291 */ /* 0x001fcc000f8ec0ff */
[----:B------:R-:W-:-:S05]  /*0860*/  LEA R3, R4, UR4, 0x2 ;  /* 0x0000000404037c11 */ /* 0x000fca000f8e10ff */
[----:B------:R-:W-:Y:S01]  /*0870*/  STS [R3], R8 ;  /* 0x0000000803007388 */ /* 0x000fe20000000800 */
[----:B------:R-:W-:Y:S06]  /*0880*/  BAR.SYNC.DEFER_BLOCKING 0x0 ;  /* 0x0000000000007b1d */ /* 0x000fec0000010000 */
[----:B------:R-:W-:Y:S04]  /*0890*/  @!P0 LDS R2, [R3+0x40] ;  /* 0x0000400003028984 */ /* 0x000fe80000000800 */
[----:B------:R-:W0:Y:S02]  /*08a0*/  @!P0 LDS R5, [R3] ;  /* 0x0000000003058984 */ /* 0x000e240000000800 */
[----:B0-----:R-:W-:-:S05]  /*08b0*/  @!P0 FADD R2, R2, R5 ;  /* 0x0000000502028221 */ /* 0x001fca0000000000 */
[----:B------:R-:W-:Y:S01]  /*08c0*/  @!P0 STS [R3], R2 ;  /* 0x0000000203008388 */ /* 0x000fe20000000800 */
[----:B------:R-:W-:Y:S01]  /*08d0*/  BAR.SYNC.DEFER_BLOCKING 0x0 ;  /* 0x0000000000007b1d */ /* 0x000fe20000010000 */
[----:B------:R-:W-:-:S05]  /*08e0*/  ISETP.GT.U32.AND P0, PT, R4, 0x3, PT ;  /* 0x000000030400780c */ /* 0x000fca0003f04070 */
        /* <DEDUP_REMOVED lines=11> */
[----:B------:R-:W-:-:S05]  /*09a0*/  ISETP.NE.AND P0, PT, R4, RZ, PT ;  /* 0x000000ff0400720c */ /* 0x000fca0003f05270 */
[----:B------:R-:W-:Y:S04]  /*09b0*/  @!P1 LDS R2, [R3+0x8] ;  /* 0x0000080003029984 */ /* 0x000fe80000000800 */
[----:B------:R-:W0:Y:S02]  /*09c0*/  @!P1 LDS R5, [R3] ;  /* 0x0000000003059984 */ /* 0x000e240000000800 */
[----:B0-----:R-:W-:-:S05]  /*09d0*/  @!P1 FADD R2, R2, R5 ;  /* 0x0000000502029221 */ /* 0x001fca0000000000 */
[----:B------:R-:W-:Y:S01]  /*09e0*/  @!P1 STS [R3], R2 ;  /* 0x0000000203009388 */ /* 0x000fe20000000800 */
[----:B------:R-:W-:Y:S06]  /*09f0*/  BAR.SYNC.DEFER_BLOCKING 0x0 ;  /* 0x0000000000007b1d */ /* 0x000fec0000010000 */
[----:B------:R-:W-:Y:S04]  /*0a00*/  @!P0 LDS R4, [UR4+0x4] ;  /* 0x00000404ff048984 */ /* 0x000fe80008000800 */
[----:B------:R-:W0:Y:S02]  /*0a10*/  @!P0 LDS R5, [R3] ;  /* 0x0000000003058984 */ /* 0x000e240000000800 */
[----:B0-----:R-:W-:-:S05]  /*0a20*/  @!P0 FADD R4, R4, R5 ;  /* 0x0000000504048221 */ /* 0x001fca0000000000 */
[----:B------:R0:W-:Y:S01]  /*0a30*/  @!P0 STS [R3], R4 ;  /* 0x0000000403008388 */ /* 0x0001e20000000800 */
[----:B------:R-:W-:Y:S06]  /*0a40*/  BAR.SYNC.DEFER_BLOCKING 0x0 ;  /* 0x0000000000007b1d */ /* 0x000fec0000010000 */
[----:B------:R-:W-:Y:S05]  /*0a50*/  @P0 EXIT ;  /* 0x000000000000094d */ /* 0x000fea0003800000 */
[----:B------:R-:W1:Y:S01]  /*0a60*/  LDS R5, [UR4] ;  /* 0x00000004ff057984 */ /* 0x000e620008000800 */
[----:B0-----:R-:W0:Y:S02]  /*0a70*/  LDC.64 R2, c[0x0][0x390] ;  /* 0x0000e400ff027b82 */ /* 0x001e240000000a00 */
[----:B0-----:R-:W-:-:S05]  /*0a80*/  IMAD.WIDE.U32 R2, R0, 0x4, R2 ;  /* 0x0000000400027825 */ /* 0x001fca00078e0002 */
[----:B-1----:R-:W-:Y:S01]  /*0a90*/  REDG.E.ADD.F32.FTZ.RN.STRONG.GPU desc[UR6][R2.64], R5 ;  /* 0x00000005020079a6 */ /* 0x002fe2000c12f306 */
[----:B------:R-:W-:Y:S05]  /*0aa0*/  EXIT ;  /* 0x000000000000794d */ /* 0x000fea0003800000 */
.L_x_16:
        /* <DEDUP_REMOVED lines=13> */
.L_x_22:


//--------------------- .text._Z10max_kernelPfS_i --------------------------
	.section	.text._Z10max_kernelPfS_i,"ax",@progbits
	.align	128
        .global         _Z10max_kernelPfS_i
        .type           _Z10max_kernelPfS_i,@function
        .size           _Z10max_kernelPfS_i,(.L_x_23 - _Z10max_kernelPfS_i)
        .other          _Z10max_kernelPfS_i,@"STO_CUDA_ENTRY STV_DEFAULT"
_Z10max_kernelPfS_i:
.text._Z10max_kernelPfS_i:
[----:B------:R-:W-:Y:S01]  /*0000*/  LDC R1, c[0x0][0x37c] ;  /* 0x0000df00ff017b82 */ /* 0x000fe20000000800 */
[----:B------:R-:W0:Y:S01]  /*0010*/  S2R R13, SR_CTAID.X ;  /* 0x00000000000d7919 */ /* 0x000e220000002500 */
[----:B------:R-:W1:Y:S01]  /*0020*/  LDCU UR8, c[0x0][0x390] ;  /* 0x00007200ff0877ac */ /* 0x000e620008000800 */
[----:B------:R-:W-:Y:S01]  /*0030*/  BSSY.RECONVERGENT B0, `(.L_x_17) ;  /* 0x0000036000007945 */ /* 0x000fe20003800200 */
[----:B------:R-:W-:Y:S01]  /*0040*/  IMAD.MOV.U32 R5, RZ, RZ, -0x800000 ;  /* 0xff800000ff057424 */ /* 0x000fe200078e00ff */
[----:B------:R-:W0:Y:S01]  /*0050*/  S2R R4, SR_TID.X ;  /* 0x0000000000047919 */ /* 0x000e220000002100 */
[----:B------:R-:W2:Y:S01]  /*0060*/  LDCU.64 UR6, c[0x0][0x358] ;  /* 0x00006b00ff0677ac */ /* 0x000ea20008000a00 */
[----:B------:R-:W3:Y:S01]  /*0070*/  S2R R0, SR_CTAID.Y ;  /* 0x0000000000007919 */ /* 0x000ee20000002600 */
[----:B0-----:R-:W-:-:S05]  /*0080*/  IMAD R13, R13, 0x100, R4 ;  /* 0x000001000d0d7824 */ /* 0x001fca00078e0204 */
[----:B-1----:R-:W-:-:S13]  /*0090*/  ISETP.GE.U32.AND P0, PT, R13, UR8, PT ;  /* 0x000000080d007c0c */ /* 0x002fda000bf06070 */
[----:B--23--:R-:W-:Y:S05]  /*00a0*/  @P0 BRA `(.L_x_18) ;  /* 0x0000000000b80947 */ /* 0x00cfea0003800000 */
[----:B------:R-:W0:Y:S01]  /*00b0*/  LDC.64 R2, c[0x0][0x380] ;  /* 0x0000e000ff027b82 */ /* 0x000e220000000a00 */
[C---:B------:R-:W-:Y:S02]  /*00c0*/  VIADD R5, R13.reuse, 0x20 ;  /* 0x000000200d057836 */ /* 0x040fe40000000000 */
[----:B------:R-:W-:Y:S02]  /*00d0*/  VIADD R6, R13, 0x40 ;  /* 0x000000400d067836 */ /* 0x000fe40000000000 */
[----:B------:R-:W-:Y:S01]  /*00e0*/  IMAD R7, R0, UR8, R13 ;  /* 0x0000000800077c24 */ /* 0x000fe2000f8e020d */
[----:B------:R-:W-:Y:S01]  /*00f0*/  ISETP.GE.U32.AND P0, PT, R5, UR8, PT ;  /* 0x0000000805007c0c */ /* 0x000fe2000bf06070 */
[C---:B------:R-:W-:Y:S01]  /*0100*/  VIADD R5, R13.reuse, 0x60 ;  /* 0x000000600d057836 */ /* 0x040fe20000000000 */
[----:B------:R-:W-:Y:S01]  /*0110*/  ISETP.GE.U32.AND P1, PT, R6, UR8, PT ;  /* 0x0000000806007c0c */ /* 0x000fe2000bf26070 */
[----:B------:R-:W-:-:S03]  /*0120*/  VIADD R6, R13, 0x80 ;  /* 0x000000800d067836 */ /* 0x000fc60000000000 */
[----:B------:R-:W-:Y:S01]  /*0130*/  ISETP.GE.U32.AND P2, PT, R5, UR8, PT ;  /* 0x0000000805007c0c */ /* 0x000fe2000bf46070 */
[C---:B------:R-:W-:Y:S01]  /*0140*/  VIADD R5, R13.reuse, 0xa0 ;  /* 0x000000a00d057836 */ /* 0x040fe20000000000 */
[----:B------:R-:W-:Y:S01]  /*0150*/  ISETP.GE.U32.AND P3, PT, R6, UR8, PT ;  /* 0x0000000806007c0c */ /* 0x000fe2000bf66070 */
[----:B------:R-:W-:-:S03]  /*0160*/  VIADD R6, R13, 0xc0 ;  /* 0x000000c00d067836 */ /* 0x000fc60000000000 */
[----:B------:R-:W-:Y:S01]  /*0170*/  ISETP.GE.U32.AND P4, PT, R5, UR8, PT ;  /* 0x0000000805007c0c */ /* 0x000fe2000bf86070 */
[C---:B------:R-:W-:Y:S01]  /*0180*/  @!P0 VIADD R11, R7.reuse, 0x20 ;  /* 0x00000020070b8836 */ /* 0x040fe20000000000 */
[----:B------:R-:W-:Y:S01]  /*0190*/  ISETP.GE.U32.AND P5, PT, R6, UR8, PT ;  /* 0x0000000806007c0c */ /* 0x000fe2000bfa6070 */
[----:B------:R-:W-:Y:S02]  /*01a0*/  @!P1 VIADD R15, R7, 0x40 ;  /* 0x00000040070f9836 */ /* 0x000fe40000000000 */
[----:B------:R-:W-:Y:S02]  /*01b0*/  VIADD R14, R13, 0xe0 ;  /* 0x000000e00d0e7836 */ /* 0x000fe40000000000 */
[----:B0-----:R-:W-:-:S04]  /*01c0*/  IMAD.WIDE.U32 R8, R7, 0x4, R2 ;  /* 0x0000000407087825 */ /* 0x001fc800078e0002 */
[--C-:B------:R-:W-:Y:S01]  /*01d0*/  @!P0 IMAD.WIDE.U32 R10, R11, 0x4, R2.reuse ;  /* 0x000000040b0a8825 */ /* 0x100fe200078e0002 */
[----:B------:R0:W2:Y:S03]  /*01e0*/  LDG.E R5, desc[UR6][R8.64] ;  /* 0x0000000608057981 */ /* 0x0000a6000c1e1900 */
[----:B------:R-:W-:Y:S01]  /*01f0*/  @!P2 VIADD R17, R7, 0x60 ;  /* 0x000000600711a836 */ /* 0x000fe20000000000 */
[----:B------:R1:W2:Y:S01]  /*0200*/  @!P0 LDG.E R6, desc[UR6][R10.64] ;  /* 0x000000060a068981 */ /* 0x0002a2000c1e1900 */
[----:B------:R-:W-:Y:S01]  /*0210*/  @!P1 IMAD.WIDE.U32 R12, R15, 0x4, R2 ;  /* 0x000000040f0c9825 */ /* 0x000fe200078e0002 */
[----:B------:R-:W-:-:S03]  /*0220*/  ISETP.GE.U32.AND P6, PT, R14, UR8, PT ;  /* 0x000000080e007c0c */ /* 0x000fc6000bfc6070 */
[----:B------:R-:W-:Y:S02]  /*0230*/  @!P3 VIADD R19, R7, 0x80 ;  /* 0x000000800713b836 */ /* 0x000fe40000000000 */
[--C-:B------:R-:W-:Y:S01]  /*0240*/  @!P2 IMAD.WIDE.U32 R14, R17, 0x4, R2.reuse ;  /* 0x00000004110ea825 */ /* 0x100fe200078e0002 */
[----:B------:R-:W3:Y:S03]  /*0250*/  @!P1 LDG.E R12, desc[UR6][R12.64] ;  /* 0x000000060c0c9981 */ /* 0x000ee6000c1e1900 */
[----:B------:R-:W-:Y:S02]  /*0260*/  @!P4 VIADD R21, R7, 0xa0 ;  /* 0x000000a00715c836 */ /* 0x000fe40000000000 */
[----:B------:R-:W-:Y:S01]  /*0270*/  @!P3 IMAD.WIDE.U32 R16, R19, 0x4, R2 ;  /* 0x000000041310b825 */ /* 0x000fe200078e0002 */
[----:B------:R-:W4:Y:S03]  /*0280*/  @!P2 LDG.E R14, desc[UR6][R14.64] ;  /* 0x000000060e0ea981 */ /* 0x000f26000c1e1900 */
[----:B------:R-:W-:-:S02]  /*0290*/  @!P5 VIADD R19, R7, 0xc0 ;  /* 0x000000c00713d836 */ /* 0x000fc40000000000 */
[--C-:B0-----:R-:W-:Y:S01]  /*02a0*/  @!P4 IMAD.WIDE.U32 R8, R21, 0x4, R2.reuse ;  /* 0x000000041508c825 */ /* 0x101fe200078e0002 */
[----:B------:R-:W5:Y:S03]  /*02b0*/  @!P3 LDG.E R16, desc[UR6][R16.64] ;  /* 0x000000061010b981 */ /* 0x000f66000c1e1900 */
[----:B------:R-:W-:Y:S02]  /*02c0*/  @!P6 VIADD R7, R7, 0xe0 ;  /* 0x000000e00707e836 */ /* 0x000fe40000000000 */
[--C-:B-1----:R-:W-:Y:S01]  /*02d0*/  @!P5 IMAD.WIDE.U32 R10, R19, 0x4, R2.reuse ;  /* 0x00000004130ad825 */ /* 0x102fe200078e0002 */
[----:B------:R-:W5:Y:S03]  /*02e0*/  @!P4 LDG.E R8, desc[UR6][R8.64] ;  /* 0x000000060808c981 */ /* 0x000f66000c1e1900 */
[----:B------:R-:W-:-:S02]  /*02f0*/  @!P6 IMAD.WIDE.U32 R2, R7, 0x4, R2 ;  /* 0x000000040702e825 */ /* 0x000fc400078e0002 */
[----:B------:R-:W5:Y:S04]  /*0300*/  @!P5 LDG.E R10, desc[UR6][R10.64] ;  /* 0x000000060a0ad981 */ /* 0x000f68000c1e1900 */
[----:B------:R-:W5:Y:S01]  /*0310*/  @!P6 LDG.E R2, desc[UR6][R2.64] ;  /* 0x000000060202e981 */ /* 0x000f62000c1e1900 */
[----:B--2---:R-:W-:-:S04]  /*0320*/  @!P0 FMNMX R5, R5, R6, !PT ;  /* 0x0000000605058209 */ /* 0x004fc80007800000 */
[----:B---3--:R-:W-:-:S04]  /*0330*/  @!P1 FMNMX R5, R5, R12, !PT ;  /* 0x0000000c05059209 */ /* 0x008fc80007800000 */
[----:B----4-:R-:W-:-:S04]  /*0340*/  @!P2 FMNMX R5, R5, R14, !PT ;  /* 0x0000000e0505a209 */ /* 0x010fc80007800000 */
[----:B-----5:R-:W-:-:S04]  /*0350*/  @!P3 FMNMX R5, R5, R16, !PT ;  /* 0x000000100505b209 */ /* 0x020fc80007800000 */
[----:B------:R-:W-:-:S04]  /*0360*/  @!P4 FMNMX R5, R5, R8, !PT ;  /* 0x000000080505c209 */ /* 0x000fc80007800000 */
[----:B------:R-:W-:-:S04]  /*0370*/  @!P5 FMNMX R5, R5, R10, !PT ;  /* 0x0000000a0505d209 */ /* 0x000fc80007800000 */
[----:B------:R-:W-:-:S07]  /*0380*/  @!P6 FMNMX R5, R5, R2, !PT ;  /* 0x000000020505e209 */ /* 0x000fce0007800000 */
.L_x_18:
[----:B------:R-:W-:Y:S05]  /*0390*/  BSYNC.RECONVERGENT B0 ;  /* 0x0000000000007941 */ /* 0x000fea0003800200 */
.L_x_17:
        /* <DEDUP_REMOVED lines=8> */
[----:B------:R-:W-:Y:S04]  /*0420*/  @!P0 LDS R3, [R2] ;  /* 0x0000000002038984 */ /* 0x000fe80000000800 */
[----:B------:R-:W0:Y:S02]  /*0430*/  @!P0 LDS R6, [R2+0x40] ;  /* 0x0000400002068984 */ /* 0x000e240000000800 */
[----:B0-----:R-:W-:-:S05]  /*0440*/  @!P0 FMNMX R3, R3, R6, !PT ;  /* 0x0000000603038209 */ /* 0x001fca0007800000 */
[----:B------:R-:W-:Y:S01]  /*0450*/  @!P0 STS [R2], R3 ;  /* 0x0000000302008388 */ /* 0x000fe20000000800 */
[----:B------:R-:W-:Y:S01]  /*0460*/  BAR.SYNC.DEFER_BLOCKING 0x0 ;  /* 0x0000000000007b1d */ /* 0x000fe20000010000 */
[----:B------:R-:W-:-:S05]  /*0470*/  ISETP.GT.U32.AND P0, PT, R4, 0x3, PT ;  /* 0x000000030400780c */ /* 0x000fca0003f04070 */
        /* <DEDUP_REMOVED lines=11> */
[----:B------:R-:W-:-:S05]  /*0530*/  ISETP.NE.AND P0, PT, R4, RZ, PT ;  /* 0x000000ff0400720c */ /* 0x000fca0003f05270 */
[----:B------:R-:W-:Y:S04]  /*0540*/  @!P1 LDS R3, [R2] ;  /* 0x0000000002039984 */ /* 0x000fe80000000800 */
[----:B------:R-:W0:Y:S02]  /*0550*/  @!P1 LDS R6, [R2+0x8] ;  /* 0x0000080002069984 */ /* 0x000e240000000800 */
[----:B0-----:R-:W-:-:S05]  /*0560*/  @!P1 FMNMX R3, R3, R6, !PT ;  /* 0x0000000603039209 */ /* 0x001fca0007800000 */
[----:B------:R-:W-:Y:S01]  /*0570*/  @!P1 STS [R2], R3 ;  /* 0x0000000302009388 */ /* 0x000fe20000000800 */
[----:B------:R-:W-:Y:S06]  /*0580*/  BAR.SYNC.DEFER_BLOCKING 0x0 ;  /* 0x0000000000007b1d */ /* 0x000fec0000010000 */
[----:B------:R-:W-:Y:S04]  /*0590*/  @!P0 LDS R4, [R2] ;  /* 0x0000000002048984 */ /* 0x000fe80000000800 */
[----:B------:R-:W0:Y:S02]  /*05a0*/  @!P0 LDS R7, [UR4+0x4] ;  /* 0x00000404ff078984 */ /* 0x000e240008000800 */
[----:B0-----:R-:W-:-:S05]  /*05b0*/  @!P0 FMNMX R7, R4, R7, !PT ;  /* 0x0000000704078209 */ /* 0x001fca0007800000 */
[----:B------:R0:W-:Y:S01]  /*05c0*/  @!P0 STS [R2], R7 ;  /* 0x0000000702008388 */ /* 0x0001e20000000800 */
[----:B------:R-:W-:Y:S06]  /*05d0*/  BAR.SYNC.DEFER_BLOCKING 0x0 ;  /* 0x0000000000007b1d */ /* 0x000fec0000010000 */
[----:B------:R-:W-:Y:S05]  /*05e0*/  @P0 EXIT ;  /* 0x000000000000094d */ /* 0x000fea0003800000 */
[----:B------:R-:W1:Y:S01]  /*05f0*/  LDS R5, [UR4] ;  /* 0x00000004ff057984 */ /* 0x000e620008000800 */
[----:B0-----:R-:W0:Y:S02]  /*0600*/  LDC.64 R2, c[0x0][0x388] ;  /* 0x0000e200ff027b82 */ /* 0x001e240000000a00 */
[----:B0-----:R-:W-:-:S05]  /*0610*/  IMAD.WIDE.U32 R2, R0, 0x4, R2 ;  /* 0x0000000400027825 */ /* 0x001fca00078e0002 */
[----:B-1----:R-:W-:Y:S01]  /*0620*/  REDG.E.MAX.S32.STRONG.GPU desc[UR6][R2.64], R5 ;  /* 0x000000050200798e */ /* 0x002fe2000d12e306 */
[----:B------:R-:W-:Y:S05]  /*0630*/  EXIT ;  /* 0x000000000000794d */ /* 0x000fea0003800000 */
.L_x_19:
        /* <DEDUP_REMOVED lines=12> */
.L_x_23:


//--------------------- .nv.shared.reserved.0     --------------------------
	.section	.nv.shared.reserved.0,"aw",@nobits
	.weak		__nv_reservedSMEM_offset_0_alias
	.size		__nv_reservedSMEM_offset_0_alias, 0, 64
	.other		__nv_reservedSMEM_offset_0_alias,@"STO_CUDA_RESERVED_SHARED STV_DEFAULT"
__nv_reservedSMEM_offset_0_alias:
	.zero		0
	.zero		64


//--------------------- .nv.shared._Z14exp_sum_kernelPfS_S_i --------------------------
	.section	.nv.shared._Z14exp_sum_kernelPfS_S_i,"aw",@nobits
	.sectionflags	@""
	.align	4
.nv.shared._Z14exp_sum_kernelPfS_S_i:
	.zero		1152


//--------------------- .nv.shared._Z10max_kernelPfS_i --------------------------
	.section	.nv.shared._Z10max_kernelPfS_i,"aw",@nobits
	.sectionflags	@""
	.align	4
.nv.shared._Z10max_kernelPfS_i:
	.zero		1152


//--------------------- .nv.constant0._Z14softmax_kernelPfS_S_S_i --------------------------
	.section	.nv.constant0._Z14softmax_kernelPfS_S_S_i,"a",@progbits
	.sectionflags	@""
	.align	4
.nv.constant0._Z14softmax_kernelPfS_S_S_i:
	.zero		932


//--------------------- .nv.constant0._Z14exp_sum_kernelPfS_S_i --------------------------
	.section	.nv.constant0._Z14exp_sum_kernelPfS_S_i,"a",@progbits
	.sectionflags	@""
	.align	4
.nv.constant0._Z14exp_sum_kernelPfS_S_i:
	.zero		924


//--------------------- .nv.constant0._Z10max_kernelPfS_i --------------------------
	.section	.nv.constant0._Z10max_kernelPfS_i,"a",@progbits
	.sectionflags	@""
	.align	4
.nv.constant0._Z10max_kernelPfS_i:
	.zero		916


//--------------------- SYMBOLS --------------------------

	.type		.nv.reservedSmem.offset0,@object
	.size		.nv.reservedSmem.offset0,0x4
	.type		.nv.reservedSmem.cap,@object
	.size		.nv.reservedSmem.cap,0x4
